	.target	sm_80

	.elftype	@"ET_EXEC"


//--------------------- .note.nv.tkinfo           --------------------------
	.section	.note.nv.tkinfo,"",@"SHT_NOTE"
	.sectionflags	@"SHF_NOTE_NV_TKINFO"
	.tkinfo
        /*0018*/ 	.word	0x00000002
        /*0030*/ 	.string	""
        /*0030*/ 	.string	"ptxas"
        /*0030*/ 	.string	"Cuda compilation tools, release 13.0, V13.0.88"
        /*0030*/ 	.string	"Build cuda_13.0.r13.0/compiler.36424714_0"
        /*0030*/ 	.string	"-v  -suppress-debug-info  -lineinfo  -arch sm_80 "



//--------------------- .note.nv.cuinfo           --------------------------
	.section	.note.nv.cuinfo,"",@"SHT_NOTE"
	.sectionflags	@"SHF_NOTE_NV_CUINFO"
        /*0018*/ 	.short	0x0002
        /*001a*/ 	.short	0x0050
        /*001c*/ 	.short	0x0082
	.zero		2


//--------------------- .nv.info                  --------------------------
	.section	.nv.info,"",@"SHT_CUDA_INFO"
	.align	4


	//----- nvinfo : EIATTR_REGCOUNT
	.align		4
        /*0000*/ 	.byte	0x04, 0x2f
        /*0002*/ 	.short	(.L_1 - .L_0)
	.align		4
.L_0:
        /*0004*/ 	.word	index@(matmul_kernel)
        /*0008*/ 	.word	0x000000fe


	//----- nvinfo : EIATTR_FRAME_SIZE
	.align		4
.L_1:
        /*000c*/ 	.byte	0x04, 0x11
        /*000e*/ 	.short	(.L_3 - .L_2)
	.align		4
.L_2:
        /*0010*/ 	.word	index@(matmul_kernel)
        /*0014*/ 	.word	0x00000000


	//----- nvinfo : EIATTR_MIN_STACK_SIZE
	.align		4
.L_3:
        /*0018*/ 	.byte	0x04, 0x12
        /*001a*/ 	.short	(.L_5 - .L_4)
	.align		4
.L_4:
        /*001c*/ 	.word	index@(matmul_kernel)
        /*0020*/ 	.word	0x00000000
.L_5:


//--------------------- .nv.info.matmul_kernel    --------------------------
	.section	.nv.info.matmul_kernel,"",@"SHT_CUDA_INFO"
	.sectionflags	@""
	.align	4


	//----- nvinfo : EIATTR_CUDA_API_VERSION
	.align		4
        /*0000*/ 	.byte	0x04, 0x37
        /*0002*/ 	.short	(.L_7 - .L_6)
.L_6:
        /*0004*/ 	.word	0x00000082


	//----- nvinfo : EIATTR_SW2861232_WAR
	.align		4
.L_7:
        /*0008*/ 	.byte	0x01, 0x35
	.zero		2


	//----- nvinfo : EIATTR_PARAM_CBANK
	.align		4
        /*000c*/ 	.byte	0x04, 0x0a
        /*000e*/ 	.short	(.L_9 - .L_8)
	.align		4
.L_8:
        /*0010*/ 	.word	index@(.nv.constant0.matmul_kernel)
        /*0014*/ 	.short	0x0160
        /*0016*/ 	.short	0x0050


	//----- nvinfo : EIATTR_CBANK_PARAM_SIZE
	.align		4
.L_9:
        /*0018*/ 	.byte	0x03, 0x19
        /*001a*/ 	.short	0x0050


	//----- nvinfo : EIATTR_KPARAM_INFO
	.align		4
        /*001c*/ 	.byte	0x04, 0x17
        /*001e*/ 	.short	(.L_11 - .L_10)
.L_10:
        /*0020*/ 	.word	0x00000000
        /*0024*/ 	.short	0x000d
        /*0026*/ 	.short	0x0048
        /*0028*/ 	.byte	0x00, 0xf4, 0x21, 0x00


	//----- nvinfo : EIATTR_KPARAM_INFO
	.align		4
.L_11:
        /*002c*/ 	.byte	0x04, 0x17
        /*002e*/ 	.short	(.L_13 - .L_12)
.L_12:
        /*0030*/ 	.word	0x00000000
        /*0034*/ 	.short	0x000c
        /*0036*/ 	.short	0x0040
        /*0038*/ 	.byte	0x00, 0xf4, 0x21, 0x00


	//----- nvinfo : EIATTR_KPARAM_INFO
	.align		4
.L_13:
        /*003c*/ 	.byte	0x04, 0x17
        /*003e*/ 	.short	(.L_15 - .L_14)
.L_14:
        /*0040*/ 	.word	0x00000000
        /*0044*/ 	.short	0x000b
        /*0046*/ 	.short	0x0038
        /*0048*/ 	.byte	0x00, 0xf0, 0x11, 0x00


	//----- nvinfo : EIATTR_KPARAM_INFO
	.align		4
.L_15:
        /*004c*/ 	.byte	0x04, 0x17
        /*004e*/ 	.short	(.L_17 - .L_16)
.L_16:
        /*0050*/ 	.word	0x00000000
        /*0054*/ 	.short	0x000a
        /*0056*/ 	.short	0x0034
        /*0058*/ 	.byte	0x00, 0xf0, 0x11, 0x00


	//----- nvinfo : EIATTR_KPARAM_INFO
	.align		4
.L_17:
        /*005c*/ 	.byte	0x04, 0x17
        /*005e*/ 	.short	(.L_19 - .L_18)
.L_18:
        /*0060*/ 	.word	0x00000000
        /*0064*/ 	.short	0x0009
        /*0066*/ 	.short	0x0030
        /*0068*/ 	.byte	0x00, 0xf0, 0x11, 0x00


	//----- nvinfo : EIATTR_KPARAM_INFO
	.align		4
.L_19:
        /*006c*/ 	.byte	0x04, 0x17
        /*006e*/ 	.short	(.L_21 - .L_20)
.L_20:
        /*0070*/ 	.word	0x00000000
        /*0074*/ 	.short	0x0008
        /*0076*/ 	.short	0x002c
        /*0078*/ 	.byte	0x00, 0xf0, 0x11, 0x00


	//----- nvinfo : EIATTR_KPARAM_INFO
	.align		4
.L_21:
        /*007c*/ 	.byte	0x04, 0x17
        /*007e*/ 	.short	(.L_23 - .L_22)
.L_22:
        /*0080*/ 	.word	0x00000000
        /*0084*/ 	.short	0x0007
        /*0086*/ 	.short	0x0028
        /*0088*/ 	.byte	0x00, 0xf0, 0x11, 0x00


	//----- nvinfo : EIATTR_KPARAM_INFO
	.align		4
.L_23:
        /*008c*/ 	.byte	0x04, 0x17
        /*008e*/ 	.short	(.L_25 - .L_24)
.L_24:
        /*0090*/ 	.word	0x00000000
        /*0094*/ 	.short	0x0006
        /*0096*/ 	.short	0x0024
        /*0098*/ 	.byte	0x00, 0xf0, 0x11, 0x00


	//----- nvinfo : EIATTR_KPARAM_INFO
	.align		4
.L_25:
        /*009c*/ 	.byte	0x04, 0x17
        /*009e*/ 	.short	(.L_27 - .L_26)
.L_26:
        /*00a0*/ 	.word	0x00000000
        /*00a4*/ 	.short	0x0005
        /*00a6*/ 	.short	0x0020
        /*00a8*/ 	.byte	0x00, 0xf0, 0x11, 0x00


	//----- nvinfo : EIATTR_KPARAM_INFO
	.align		4
.L_27:
        /*00ac*/ 	.byte	0x04, 0x17
        /*00ae*/ 	.short	(.L_29 - .L_28)
.L_28:
        /*00b0*/ 	.word	0x00000000
        /*00b4*/ 	.short	0x0004
        /*00b6*/ 	.short	0x001c
        /*00b8*/ 	.byte	0x00, 0xf0, 0x11, 0x00


	//----- nvinfo : EIATTR_KPARAM_INFO
	.align		4
.L_29:
        /*00bc*/ 	.byte	0x04, 0x17
        /*00be*/ 	.short	(.L_31 - .L_30)
.L_30:
        /*00c0*/ 	.word	0x00000000
        /*00c4*/ 	.short	0x0003
        /*00c6*/ 	.short	0x0018
        /*00c8*/ 	.byte	0x00, 0xf0, 0x11, 0x00


	//----- nvinfo : EIATTR_KPARAM_INFO
	.align		4
.L_31:
        /*00cc*/ 	.byte	0x04, 0x17
        /*00ce*/ 	.short	(.L_33 - .L_32)
.L_32:
        /*00d0*/ 	.word	0x00000000
        /*00d4*/ 	.short	0x0002
        /*00d6*/ 	.short	0x0010
        /*00d8*/ 	.byte	0x00, 0xf4, 0x21, 0x00


	//----- nvinfo : EIATTR_KPARAM_INFO
	.align		4
.L_33:
        /*00dc*/ 	.byte	0x04, 0x17
        /*00de*/ 	.short	(.L_35 - .L_34)
.L_34:
        /*00e0*/ 	.word	0x00000000
        /*00e4*/ 	.short	0x0001
        /*00e6*/ 	.short	0x0008
        /*00e8*/ 	.byte	0x00, 0xf4, 0x21, 0x00


	//----- nvinfo : EIATTR_KPARAM_INFO
	.align		4
.L_35:
        /*00ec*/ 	.byte	0x04, 0x17
        /*00ee*/ 	.short	(.L_37 - .L_36)
.L_36:
        /*00f0*/ 	.word	0x00000000
        /*00f4*/ 	.short	0x0000
        /*00f6*/ 	.short	0x0000
        /*00f8*/ 	.byte	0x00, 0xf4, 0x21, 0x00


	//----- nvinfo : EIATTR_MAXREG_COUNT
	.align		4
.L_37:
        /*00fc*/ 	.byte	0x03, 0x1b
        /*00fe*/ 	.short	0x00ff


	//----- nvinfo : EIATTR_NUM_BARRIERS
	.align		4
        /*0100*/ 	.byte	0x02, 0x4c
        /*0102*/ 	.byte	0x01
	.zero		1


	//----- nvinfo : EIATTR_MERCURY_ISA_VERSION
	.align		4
        /*0104*/ 	.byte	0x03, 0x5f
        /*0106*/ 	.short	0x0000


	//----- nvinfo : EIATTR_EXIT_INSTR_OFFSETS
	.align		4
        /*0108*/ 	.byte	0x04, 0x1c
        /*010a*/ 	.short	(.L_39 - .L_38)


	//   ....[0]....
.L_38:
        /*010c*/ 	.word	0x00004a30


	//   ....[1]....
        /*0110*/ 	.word	0x00004a60


	//----- nvinfo : EIATTR_REQNTID
	.align		4
.L_39:
        /*0114*/ 	.byte	0x04, 0x10
        /*0116*/ 	.short	(.L_41 - .L_40)
.L_40:
        /*0118*/ 	.word	0x00000040
        /*011c*/ 	.word	0x00000001
        /*0120*/ 	.word	0x00000001
.L_41:


//--------------------- .nv.callgraph             --------------------------
	.section	.nv.callgraph,"",@"SHT_CUDA_CALLGRAPH"
	.align	4
	.sectionentsize	8
	.align		4
        /*0000*/ 	.word	0x00000000
	.align		4
        /*0004*/ 	.word	0xffffffff
	.align		4
        /*0008*/ 	.word	0x00000000
	.align		4
        /*000c*/ 	.word	0xfffffffe
	.align		4
        /*0010*/ 	.word	0x00000000
	.align		4
        /*0014*/ 	.word	0xfffffffd
	.align		4
        /*0018*/ 	.word	0x00000000
	.align		4
        /*001c*/ 	.word	0xfffffffc


//--------------------- .nv.rel.action            --------------------------
	.section	.nv.rel.action,"",@"SHT_CUDA_RELOCINFO"
	.align	8
	.sectionentsize	8
        /*0000*/ 	.byte	0x73, 0x00, 0x00, 0x00, 0x00, 0x00, 0x00, 0x00, 0x00, 0x00, 0x00, 0x11, 0x25, 0x00, 0x05, 0x36


//--------------------- .nv.constant0.matmul_kernel --------------------------
	.section	.nv.constant0.matmul_kernel,"a",@progbits
	.sectionflags	@""
	.align	4
.nv.constant0.matmul_kernel:
	.zero		432


//--------------------- .text.matmul_kernel       --------------------------
	.section	.text.matmul_kernel,"ax",@progbits
	.sectioninfo	@"SHI_REGISTERS=254"
	.align	128
        .global         matmul_kernel
        .type           matmul_kernel,@function
        .size           matmul_kernel,(.L_x_5 - matmul_kernel)
        .other          matmul_kernel,@"STO_CUDA_ENTRY STV_DEFAULT"
matmul_kernel:
.text.matmul_kernel:
[----:B------:R-:W-:Y:S02]  /*0000*/  IMAD.MOV.U32 R1, RZ, RZ, c[0x0][0x28] ;  /* 0x00000a00ff017624 */ /* 0x000fe400078e00ff */
[----:B------:R-:W-:Y:S01]  /*0010*/  IMAD.MOV.U32 R0, RZ, RZ, c[0x0][0x17c] ;  /* 0x00005f00ff007624 */ /* 0x000fe200078e00ff */
[----:B------:R-:W0:Y:S01]  /*0020*/  S2R R5, SR_CTAID.X ;  /* 0x0000000000057919 */ /* 0x000e220000002500 */
[----:B------:R-:W-:Y:S01]  /*0030*/  IMAD.MOV.U32 R48, RZ, RZ, c[0x0][0x180] ;  /* 0x00006000ff307624 */ /* 0x000fe200078e00ff */
[----:B------:R-:W-:Y:S02]  /*0040*/  ULDC UR5, c[0x0][0x180] ;  /* 0x0000600000057ab9 */ /* 0x000fe40000000800 */
[----:B------:R-:W-:Y:S01]  /*0050*/  IADD3 R0, R0, 0x3f, RZ ;  /* 0x0000003f00007810 */ /* 0x000fe20007ffe0ff */
[----:B------:R-:W-:Y:S01]  /*0060*/  ULDC.64 UR6, c[0x0][0x118] ;  /* 0x0000460000067ab9 */ /* 0x000fe20000000a00 */
[----:B------:R-:W-:Y:S02]  /*0070*/  IADD3 R48, R48, 0x1f, RZ ;  /* 0x0000001f30307810 */ /* 0x000fe40007ffe0ff */
[----:B------:R-:W-:-:S04]  /*0080*/  SHF.R.S32.HI R3, RZ, 0x1f, R0 ;  /* 0x0000001fff037819 */ /* 0x000fc80000011400 */
[----:B------:R-:W-:-:S04]  /*0090*/  LEA.HI R3, R3, R0, RZ, 0x6 ;  /* 0x0000000003037211 */ /* 0x000fc800078f30ff */
[----:B------:R-:W-:-:S05]  /*00a0*/  SHF.R.S32.HI R3, RZ, 0x6, R3 ;  /* 0x00000006ff037819 */ /* 0x000fca0000011403 */
[----:B------:R-:W-:Y:S01]  /*00b0*/  IMAD.SHL.U32 R4, R3, 0x8, RZ ;  /* 0x0000000803047824 */ /* 0x000fe200078e00ff */
[----:B0-----:R-:W-:-:S04]  /*00c0*/  IABS R8, R5 ;  /* 0x0000000500087213 */ /* 0x001fc80000000000 */
[-C--:B------:R-:W-:Y:S02]  /*00d0*/  IABS R7, R4.reuse ;  /* 0x0000000400077213 */ /* 0x080fe40000000000 */
[----:B------:R-:W-:Y:S02]  /*00e0*/  IABS R10, R4 ;  /* 0x00000004000a7213 */ /* 0x000fe40000000000 */
[----:B------:R-:W0:Y:S08]  /*00f0*/  I2F.RP R0, R7 ;  /* 0x0000000700007306 */ /* 0x000e300000209400 */
[----:B0-----:R-:W0:Y:S02]  /*0100*/  MUFU.RCP R0, R0 ;  /* 0x0000000000007308 */ /* 0x001e240000001000 */
[----:B0-----:R-:W-:Y:S01]  /*0110*/  IADD3 R2, R0, 0xffffffe, RZ ;  /* 0x0ffffffe00027810 */ /* 0x001fe20007ffe0ff */
[----:B------:R-:W-:-:S05]  /*0120*/  IMAD.MOV R0, RZ, RZ, -R10 ;  /* 0x000000ffff007224 */ /* 0x000fca00078e0a0a */
[----:B------:R0:W1:Y:S02]  /*0130*/  F2I.FTZ.U32.TRUNC.NTZ R3, R2 ;  /* 0x0000000200037305 */ /* 0x000064000021f000 */
[----:B0-----:R-:W-:Y:S02]  /*0140*/  IMAD.MOV.U32 R2, RZ, RZ, RZ ;  /* 0x000000ffff027224 */ /* 0x001fe400078e00ff */
[----:B-1----:R-:W-:-:S04]  /*0150*/  IMAD.MOV R6, RZ, RZ, -R3 ;  /* 0x000000ffff067224 */ /* 0x002fc800078e0a03 */
[----:B------:R-:W-:Y:S02]  /*0160*/  IMAD R9, R6, R7, RZ ;  /* 0x0000000706097224 */ /* 0x000fe400078e02ff */
[----:B------:R-:W-:Y:S02]  /*0170*/  IMAD.MOV.U32 R6, RZ, RZ, R8 ;  /* 0x000000ffff067224 */ /* 0x000fe400078e0008 */
[----:B------:R-:W-:-:S06]  /*0180*/  IMAD.HI.U32 R3, R3, R9, R2 ;  /* 0x0000000903037227 */ /* 0x000fcc00078e0002 */
[----:B------:R-:W-:-:S04]  /*0190*/  IMAD.HI.U32 R3, R3, R6, RZ ;  /* 0x0000000603037227 */ /* 0x000fc800078e00ff */
[----:B------:R-:W-:-:S05]  /*01a0*/  IMAD R0, R3, R0, R6 ;  /* 0x0000000003007224 */ /* 0x000fca00078e0206 */
[----:B------:R-:W-:-:S13]  /*01b0*/  ISETP.GT.U32.AND P1, PT, R7, R0, PT ;  /* 0x000000000700720c */ /* 0x000fda0003f24070 */
[----:B------:R-:W-:Y:S01]  /*01c0*/  @!P1 IMAD.IADD R0, R0, 0x1, -R7 ;  /* 0x0000000100009824 */ /* 0x000fe200078e0a07 */
[----:B------:R-:W-:Y:S02]  /*01d0*/  @!P1 IADD3 R3, R3, 0x1, RZ ;  /* 0x0000000103039810 */ /* 0x000fe40007ffe0ff */
[----:B------:R-:W-:Y:S02]  /*01e0*/  ISETP.NE.AND P1, PT, R4, RZ, PT ;  /* 0x000000ff0400720c */ /* 0x000fe40003f25270 */
[----:B------:R-:W-:Y:S02]  /*01f0*/  ISETP.GE.U32.AND P0, PT, R0, R7, PT ;  /* 0x000000070000720c */ /* 0x000fe40003f06070 */
[----:B------:R-:W-:-:S04]  /*0200*/  LOP3.LUT R0, R5, R4, RZ, 0x3c, !PT ;  /* 0x0000000405007212 */ /* 0x000fc800078e3cff */
[----:B------:R-:W-:Y:S01]  /*0210*/  ISETP.GE.AND P2, PT, R0, RZ, PT ;  /* 0x000000ff0000720c */ /* 0x000fe20003f46270 */
[----:B------:R-:W-:-:S05]  /*0220*/  IMAD.MOV.U32 R0, RZ, RZ, 0x1f ;  /* 0x0000001fff007424 */ /* 0x000fca00078e00ff */
[----:B------:R-:W-:Y:S02]  /*0230*/  IADD3 R0, R0, c[0x0][0x178], RZ ;  /* 0x00005e0000007a10 */ /* 0x000fe40007ffe0ff */
[----:B------:R-:W-:-:S05]  /*0240*/  @P0 IADD3 R3, R3, 0x1, RZ ;  /* 0x0000000103030810 */ /* 0x000fca0007ffe0ff */
[----:B------:R-:W-:Y:S01]  /*0250*/  IMAD.MOV.U32 R2, RZ, RZ, R3 ;  /* 0x000000ffff027224 */ /* 0x000fe200078e0003 */
[----:B------:R-:W-:-:S03]  /*0260*/  SHF.R.S32.HI R3, RZ, 0x1f, R0 ;  /* 0x0000001fff037819 */ /* 0x000fc60000011400 */
[----:B------:R-:W-:Y:S01]  /*0270*/  @!P2 IMAD.MOV R2, RZ, RZ, -R2 ;  /* 0x000000ffff02a224 */ /* 0x000fe200078e0a02 */
[----:B------:R-:W-:Y:S02]  /*0280*/  @!P1 LOP3.LUT R2, RZ, R4, RZ, 0x33, !PT ;  /* 0x00000004ff029212 */ /* 0x000fe400078e33ff */
[----:B------:R-:W-:-:S03]  /*0290*/  LEA.HI R3, R3, R0, RZ, 0x5 ;  /* 0x0000000003037211 */ /* 0x000fc600078f28ff */
[----:B------:R-:W-:Y:S02]  /*02a0*/  IMAD.SHL.U32 R44, R2, 0x8, RZ ;  /* 0x00000008022c7824 */ /* 0x000fe400078e00ff */
[----:B------:R-:W-:-:S03]  /*02b0*/  IMAD.MOV R2, RZ, RZ, -R2 ;  /* 0x000000ffff027224 */ /* 0x000fc600078e0a02 */
[----:B------:R-:W-:Y:S01]  /*02c0*/  LEA.HI.SX32 R3, R3, -R44, 0x1b ;  /* 0x8000002c03037211 */ /* 0x000fe200078fdaff */
[----:B------:R-:W-:-:S03]  /*02d0*/  IMAD R4, R4, R2, R5 ;  /* 0x0000000204047224 */ /* 0x000fc600078e0205 */
[----:B------:R-:W-:Y:S02]  /*02e0*/  IMNMX R11, R3, 0x8, PT ;  /* 0x00000008030b7817 */ /* 0x000fe40003800200 */
[----:B------:R-:W-:Y:S02]  /*02f0*/  IABS R9, R4 ;  /* 0x0000000400097213 */ /* 0x000fe40000000000 */
[----:B------:R-:W-:-:S04]  /*0300*/  IABS R7, R11 ;  /* 0x0000000b00077213 */ /* 0x000fc80000000000 */
[----:B------:R-:W0:Y:S08]  /*0310*/  I2F.RP R0, R7 ;  /* 0x0000000700007306 */ /* 0x000e300000209400 */
[----:B0-----:R-:W0:Y:S02]  /*0320*/  MUFU.RCP R0, R0 ;  /* 0x0000000000007308 */ /* 0x001e240000001000 */
[----:B0-----:R-:W-:-:S06]  /*0330*/  IADD3 R3, R0, 0xffffffe, RZ ;  /* 0x0ffffffe00037810 */ /* 0x001fcc0007ffe0ff */
[----:B------:R-:W0:Y:S02]  /*0340*/  F2I.FTZ.U32.TRUNC.NTZ R3, R3 ;  /* 0x0000000300037305 */ /* 0x000e24000021f000 */
[----:B0-----:R-:W-:-:S04]  /*0350*/  IMAD.MOV R6, RZ, RZ, -R3 ;  /* 0x000000ffff067224 */ /* 0x001fc800078e0a03 */
[----:B------:R-:W-:Y:S01]  /*0360*/  IMAD.MOV.U32 R2, RZ, RZ, R6 ;  /* 0x000000ffff027224 */ /* 0x000fe200078e0006 */
[----:B------:R-:W-:-:S03]  /*0370*/  IABS R6, R11 ;  /* 0x0000000b00067213 */ /* 0x000fc60000000000 */
[----:B------:R-:W-:Y:S02]  /*0380*/  IMAD R5, R2, R7, RZ ;  /* 0x0000000702057224 */ /* 0x000fe400078e02ff */
[----:B------:R-:W-:Y:S02]  /*0390*/  IMAD.MOV.U32 R2, RZ, RZ, RZ ;  /* 0x000000ffff027224 */ /* 0x000fe400078e00ff */
[----:B------:R-:W-:Y:S02]  /*03a0*/  IMAD.MOV R0, RZ, RZ, -R6 ;  /* 0x000000ffff007224 */ /* 0x000fe400078e0a06 */
[----:B------:R-:W-:Y:S01]  /*03b0*/  IMAD.HI.U32 R2, R3, R5, R2 ;  /* 0x0000000503027227 */ /* 0x000fe200078e0002 */
[----:B------:R-:W-:-:S04]  /*03c0*/  LOP3.LUT R3, R4, R11, RZ, 0x3c, !PT ;  /* 0x0000000b04037212 */ /* 0x000fc800078e3cff */
[----:B------:R-:W-:Y:S01]  /*03d0*/  ISETP.GE.AND P2, PT, R3, RZ, PT ;  /* 0x000000ff0300720c */ /* 0x000fe20003f46270 */
[----:B------:R-:W-:-:S04]  /*03e0*/  IMAD.HI.U32 R2, R2, R9, RZ ;  /* 0x0000000902027227 */ /* 0x000fc800078e00ff */
[----:B------:R-:W-:-:S05]  /*03f0*/  IMAD R0, R2, R0, R9 ;  /* 0x0000000002007224 */ /* 0x000fca00078e0209 */
[----:B------:R-:W-:-:S13]  /*0400*/  ISETP.GT.U32.AND P1, PT, R7, R0, PT ;  /* 0x000000000700720c */ /* 0x000fda0003f24070 */
[----:B------:R-:W-:Y:S01]  /*0410*/  @!P1 IMAD.IADD R0, R0, 0x1, -R7 ;  /* 0x0000000100009824 */ /* 0x000fe200078e0a07 */
[----:B------:R-:W-:Y:S02]  /*0420*/  @!P1 IADD3 R2, R2, 0x1, RZ ;  /* 0x0000000102029810 */ /* 0x000fe40007ffe0ff */
[----:B------:R-:W-:Y:S02]  /*0430*/  ISETP.NE.AND P1, PT, R11, RZ, PT ;  /* 0x000000ff0b00720c */ /* 0x000fe40003f25270 */
[----:B------:R-:W-:Y:S02]  /*0440*/  ISETP.GE.U32.AND P0, PT, R0, R7, PT ;  /* 0x000000070000720c */ /* 0x000fe40003f06070 */
[----:B------:R-:W0:Y:S11]  /*0450*/  S2R R0, SR_TID.X ;  /* 0x0000000000007919 */ /* 0x000e360000002100 */
[----:B------:R-:W-:-:S02]  /*0460*/  @P0 IADD3 R2, R2, 0x1, RZ ;  /* 0x0000000102020810 */ /* 0x000fc40007ffe0ff */
[----:B------:R-:W-:-:S03]  /*0470*/  ISETP.GT.AND P0, PT, R48, 0x1f, PT ;  /* 0x0000001f3000780c */ /* 0x000fc60003f04270 */
[----:B------:R-:W-:-:S04]  /*0480*/  IMAD.MOV.U32 R16, RZ, RZ, R2 ;  /* 0x000000ffff107224 */ /* 0x000fc800078e0002 */
[----:B------:R-:W-:Y:S01]  /*0490*/  @!P2 IMAD.MOV R16, RZ, RZ, -R16 ;  /* 0x000000ffff10a224 */ /* 0x000fe200078e0a10 */
[----:B------:R-:W-:Y:S02]  /*04a0*/  @!P1 LOP3.LUT R16, RZ, R11, RZ, 0x33, !PT ;  /* 0x0000000bff109212 */ /* 0x000fe400078e33ff */
[----:B0-----:R-:W-:-:S03]  /*04b0*/  SHF.R.U32.HI R3, RZ, 0x5, R0 ;  /* 0x00000005ff037819 */ /* 0x001fc60000011600 */
[----:B------:R-:W-:Y:S01]  /*04c0*/  IMAD.MOV R2, RZ, RZ, -R16 ;  /* 0x000000ffff027224 */ /* 0x000fe200078e0a10 */
[----:B------:R-:W-:Y:S01]  /*04d0*/  LOP3.LUT R8, R0, 0x20, RZ, 0xc0, !PT ;  /* 0x0000002000087812 */ /* 0x000fe200078ec0ff */
[----:B------:R-:W-:Y:S02]  /*04e0*/  IMAD.SHL.U32 R35, R16, 0x40, RZ ;  /* 0x0000004010237824 */ /* 0x000fe400078e00ff */
[----:B------:R-:W-:Y:S01]  /*04f0*/  IMAD R2, R11, R2, R4 ;  /* 0x000000020b027224 */ /* 0x000fe200078e0204 */
[----:B------:R0:W1:Y:S03]  /*0500*/  R2UR UR4, R8 ;  /* 0x00000000080473c2 */ /* 0x00006600000e0000 */
[----:B------:R-:W-:Y:S01]  /*0510*/  IMAD.IADD R44, R44, 0x1, R2 ;  /* 0x000000012c2c7824 */ /* 0x000fe200078e0202 */
[----:B------:R-:W-:Y:S02]  /*0520*/  SGXT.U32 R2, R3, 0x1 ;  /* 0x000000010302781a */ /* 0x000fe40000000000 */
[----:B------:R-:W-:-:S02]  /*0530*/  LOP3.LUT R3, R0, 0x1f, RZ, 0xc0, !PT ;  /* 0x0000001f00037812 */ /* 0x000fc400078ec0ff */
[C---:B------:R-:W-:Y:S02]  /*0540*/  LOP3.LUT R19, R35.reuse, R2, RZ, 0xfc, !PT ;  /* 0x0000000223137212 */ /* 0x040fe400078efcff */
[C-C-:B------:R-:W-:Y:S01]  /*0550*/  LOP3.LUT R20, R35.reuse, 0x2, R2.reuse, 0xfe, !PT ;  /* 0x0000000223147812 */ /* 0x140fe200078efe02 */
[----:B------:R-:W-:Y:S01]  /*0560*/  IMAD R107, R44, 0x20, R3 ;  /* 0x000000202c6b7824 */ /* 0x000fe200078e0203 */
[C-C-:B------:R-:W-:Y:S02]  /*0570*/  LOP3.LUT R21, R35.reuse, 0x4, R2.reuse, 0xfe, !PT ;  /* 0x0000000423157812 */ /* 0x140fe400078efe02 */
[C-C-:B------:R-:W-:Y:S02]  /*0580*/  LOP3.LUT R22, R35.reuse, 0x6, R2.reuse, 0xfe, !PT ;  /* 0x0000000623167812 */ /* 0x140fe400078efe02 */
[C-C-:B------:R-:W-:Y:S02]  /*0590*/  LOP3.LUT R23, R35.reuse, 0x8, R2.reuse, 0xfe, !PT ;  /* 0x0000000823177812 */ /* 0x140fe400078efe02 */
[----:B------:R-:W-:-:S02]  /*05a0*/  LOP3.LUT R24, R35, 0xa, R2, 0xfe, !PT ;  /* 0x0000000a23187812 */ /* 0x000fc400078efe02 */
[C-C-:B------:R-:W-:Y:S02]  /*05b0*/  LOP3.LUT R25, R35.reuse, 0xc, R2.reuse, 0xfe, !PT ;  /* 0x0000000c23197812 */ /* 0x140fe400078efe02 */
[C-C-:B------:R-:W-:Y:S02]  /*05c0*/  LOP3.LUT R26, R35.reuse, 0xe, R2.reuse, 0xfe, !PT ;  /* 0x0000000e231a7812 */ /* 0x140fe400078efe02 */
[C-C-:B------:R-:W-:Y:S02]  /*05d0*/  LOP3.LUT R27, R35.reuse, 0x10, R2.reuse, 0xfe, !PT ;  /* 0x00000010231b7812 */ /* 0x140fe400078efe02 */
[C-C-:B------:R-:W-:Y:S02]  /*05e0*/  LOP3.LUT R28, R35.reuse, 0x12, R2.reuse, 0xfe, !PT ;  /* 0x00000012231c7812 */ /* 0x140fe400078efe02 */
[C-C-:B------:R-:W-:Y:S02]  /*05f0*/  LOP3.LUT R29, R35.reuse, 0x14, R2.reuse, 0xfe, !PT ;  /* 0x00000014231d7812 */ /* 0x140fe400078efe02 */
[----:B------:R-:W-:-:S02]  /*0600*/  LOP3.LUT R30, R35, 0x16, R2, 0xfe, !PT ;  /* 0x00000016231e7812 */ /* 0x000fc400078efe02 */
[C-C-:B------:R-:W-:Y:S02]  /*0610*/  LOP3.LUT R31, R35.reuse, 0x18, R2.reuse, 0xfe, !PT ;  /* 0x00000018231f7812 */ /* 0x140fe400078efe02 */
[C-C-:B------:R-:W-:Y:S02]  /*0620*/  LOP3.LUT R32, R35.reuse, 0x1a, R2.reuse, 0xfe, !PT ;  /* 0x0000001a23207812 */ /* 0x140fe400078efe02 */
[C-C-:B------:R-:W-:Y:S02]  /*0630*/  LOP3.LUT R33, R35.reuse, 0x1c, R2.reuse, 0xfe, !PT ;  /* 0x0000001c23217812 */ /* 0x140fe400078efe02 */
[----:B------:R-:W-:Y:S02]  /*0640*/  LOP3.LUT R34, R35, 0x1e, R2, 0xfe, !PT ;  /* 0x0000001e23227812 */ /* 0x000fe400078efe02 */
[C---:B------:R-:W-:Y:S02]  /*0650*/  LOP3.LUT R4, R2.reuse, 0x2, RZ, 0xfc, !PT ;  /* 0x0000000202047812 */ /* 0x040fe400078efcff */
[----:B------:R-:W-:-:S02]  /*0660*/  LOP3.LUT R5, R2, 0x4, RZ, 0xfc, !PT ;  /* 0x0000000402057812 */ /* 0x000fc400078efcff */
[C---:B------:R-:W-:Y:S02]  /*0670*/  LOP3.LUT R6, R2.reuse, 0x6, RZ, 0xfc, !PT ;  /* 0x0000000602067812 */ /* 0x040fe400078efcff */
[C---:B------:R-:W-:Y:S02]  /*0680*/  LOP3.LUT R7, R2.reuse, 0x8, RZ, 0xfc, !PT ;  /* 0x0000000802077812 */ /* 0x040fe400078efcff */
[C---:B0-----:R-:W-:Y:S02]  /*0690*/  LOP3.LUT R8, R2.reuse, 0xa, RZ, 0xfc, !PT ;  /* 0x0000000a02087812 */ /* 0x041fe400078efcff */
[C---:B------:R-:W-:Y:S02]  /*06a0*/  LOP3.LUT R9, R2.reuse, 0xc, RZ, 0xfc, !PT ;  /* 0x0000000c02097812 */ /* 0x040fe400078efcff */
[C---:B------:R-:W-:Y:S02]  /*06b0*/  LOP3.LUT R10, R2.reuse, 0xe, RZ, 0xfc, !PT ;  /* 0x0000000e020a7812 */ /* 0x040fe400078efcff */
[----:B------:R-:W-:-:S02]  /*06c0*/  LOP3.LUT R11, R2, 0x10, RZ, 0xfc, !PT ;  /* 0x00000010020b7812 */ /* 0x000fc400078efcff */
[C---:B------:R-:W-:Y:S02]  /*06d0*/  LOP3.LUT R12, R2.reuse, 0x12, RZ, 0xfc, !PT ;  /* 0x00000012020c7812 */ /* 0x040fe400078efcff */
[C---:B------:R-:W-:Y:S02]  /*06e0*/  LOP3.LUT R13, R2.reuse, 0x14, RZ, 0xfc, !PT ;  /* 0x00000014020d7812 */ /* 0x040fe400078efcff */
[C---:B------:R-:W-:Y:S02]  /*06f0*/  LOP3.LUT R14, R2.reuse, 0x16, RZ, 0xfc, !PT ;  /* 0x00000016020e7812 */ /* 0x040fe400078efcff */
[C---:B------:R-:W-:Y:S02]  /*0700*/  LOP3.LUT R15, R2.reuse, 0x18, RZ, 0xfc, !PT ;  /* 0x00000018020f7812 */ /* 0x040fe400078efcff */
[C---:B------:R-:W-:Y:S02]  /*0710*/  LOP3.LUT R16, R2.reuse, 0x1a, RZ, 0xfc, !PT ;  /* 0x0000001a02107812 */ /* 0x040fe400078efcff */
[----:B------:R-:W-:-:S02]  /*0720*/  LOP3.LUT R17, R2, 0x1c, RZ, 0xfc, !PT ;  /* 0x0000001c02117812 */ /* 0x000fc400078efcff */
[----:B------:R-:W-:Y:S02]  /*0730*/  LOP3.LUT R18, R2, 0x1e, RZ, 0xfc, !PT ;  /* 0x0000001e02127812 */ /* 0x000fe400078efcff */
[C---:B------:R-:W-:Y:S02]  /*0740*/  LOP3.LUT R35, R19.reuse, 0x20, RZ, 0xfc, !PT ;  /* 0x0000002013237812 */ /* 0x040fe400078efcff */
[C---:B------:R-:W-:Y:S02]  /*0750*/  LOP3.LUT R36, R19.reuse, 0x22, RZ, 0xfc, !PT ;  /* 0x0000002213247812 */ /* 0x040fe400078efcff */
        /* <DEDUP_REMOVED lines=13> */
[----:B------:R-:W-:Y:S01]  /*0830*/  LOP3.LUT R106, R19, 0x3e, RZ, 0xfc, !PT ;  /* 0x0000003e136a7812 */ /* 0x000fe200078efcff */
[----:B-1----:R-:W-:Y:S05]  /*0840*/  @P0 BRA `(.L_x_0) ;  /* 0x000000c000000947 */ /* 0x002fea0003800000 */
[C---:B------:R-:W-:Y:S01]  /*0850*/  IMAD.SHL.U32 R108, R0.reuse, 0x8, RZ ;  /* 0x00000008006c7824 */ /* 0x040fe200078e00ff */
[----:B------:R-:W-:Y:S01]  /*0860*/  CS2R R76, SRZ ;  /* 0x00000000004c7805 */ /* 0x000fe2000001ff00 */
[----:B------:R-:W-:Y:S01]  /*0870*/  IMAD.SHL.U32 R109, R0, 0x20, RZ ;  /* 0x00000020006d7824 */ /* 0x000fe200078e00ff */
[----:B------:R-:W-:Y:S01]  /*0880*/  CS2R R8, SRZ ;  /* 0x0000000000087805 */ /* 0x000fe2000001ff00 */
[----:B------:R-:W-:Y:S01]  /*0890*/  CS2R R64, SRZ ;  /* 0x0000000000407805 */ /* 0x000fe2000001ff00 */
[----:B------:R-:W-:Y:S01]  /*08a0*/  CS2R R6, SRZ ;  /* 0x0000000000067805 */ /* 0x000fe2000001ff00 */
[----:B------:R-:W-:Y:S01]  /*08b0*/  CS2R R78, SRZ ;  /* 0x00000000004e7805 */ /* 0x000fe2000001ff00 */
[----:B------:R-:W-:Y:S01]  /*08c0*/  CS2R R4, SRZ ;  /* 0x0000000000047805 */ /* 0x000fe2000001ff00 */
[----:B------:R-:W-:Y:S01]  /*08d0*/  CS2R R66, SRZ ;  /* 0x0000000000427805 */ /* 0x000fe2000001ff00 */
[----:B------:R-:W-:Y:S01]  /*08e0*/  CS2R R2, SRZ ;  /* 0x0000000000027805 */ /* 0x000fe2000001ff00 */
[----:B------:R-:W-:Y:S01]  /*08f0*/  USHF.L.U32 UR4, UR4, 0x4, URZ ;  /* 0x0000000404047899 */ /* 0x000fe2000800063f */
[----:B------:R-:W-:Y:S05]  /*0900*/  BRA `(.L_x_1) ;  /* 0x000033e000007947 */ /* 0x000fea0003800000 */
.L_x_0:
[----:B------:R-:W-:Y:S01]  /*0910*/  IABS R80, c[0x0][0x17c] ;  /* 0x00005f0000507a13 */ /* 0x000fe20000000000 */
[C---:B------:R-:W-:Y:S01]  /*0920*/  IMAD.SHL.U32 R108, R0.reuse, 0x8, RZ ;  /* 0x00000008006c7824 */ /* 0x040fe200078e00ff */
[----:B------:R-:W-:Y:S01]  /*0930*/  IABS R82, c[0x0][0x178] ;  /* 0x00005e0000527a13 */ /* 0x000fe20000000000 */
[C---:B------:R-:W-:Y:S01]  /*0940*/  IMAD.SHL.U32 R178, R0.reuse, 0x2, RZ ;  /* 0x0000000200b27824 */ /* 0x040fe200078e00ff */
[----:B------:R-:W0:Y:S01]  /*0950*/  I2F.RP R49, R80 ;  /* 0x0000005000317306 */ /* 0x000e220000209400 */
[----:B------:R-:W-:Y:S01]  /*0960*/  IABS R57, R102 ;  /* 0x0000006600397213 */ /* 0x000fe20000000000 */
[----:B------:R-:W-:Y:S01]  /*0970*/  IMAD.SHL.U32 R109, R0, 0x20, RZ ;  /* 0x00000020006d7824 */ /* 0x000fe200078e00ff */
[----:B------:R-:W-:Y:S01]  /*0980*/  IABS R53, R104 ;  /* 0x0000006800357213 */ /* 0x000fe20000000000 */
[----:B------:R-:W-:Y:S01]  /*0990*/  IMAD.MOV.U32 R211, RZ, RZ, c[0x0][0x18c] ;  /* 0x00006300ffd37624 */ /* 0x000fe200078e00ff */
[----:B------:R-:W-:Y:S01]  /*09a0*/  IABS R55, R103 ;  /* 0x0000006700377213 */ /* 0x000fe20000000000 */
[----:B------:R-:W-:Y:S01]  /*09b0*/  IMAD.MOV.U32 R213, RZ, RZ, c[0x0][0x188] ;  /* 0x00006200ffd57624 */ /* 0x000fe200078e00ff */
[----:B------:R-:W-:Y:S01]  /*09c0*/  IABS R59, R101 ;  /* 0x00000065003b7213 */ /* 0x000fe20000000000 */
[----:B------:R-:W1:Y:S01]  /*09d0*/  I2F.RP R50, R82 ;  /* 0x0000005200327306 */ /* 0x000e620000209400 */
[----:B------:R-:W-:Y:S01]  /*09e0*/  IABS R61, R43 ;  /* 0x0000002b003d7213 */ /* 0x000fe20000000000 */
[----:B------:R-:W-:Y:S01]  /*09f0*/  IMAD R177, R3, c[0x0][0x18c], RZ ;  /* 0x0000630003b17a24 */ /* 0x000fe200078e02ff */
[----:B------:R-:W-:Y:S01]  /*0a00*/  IABS R63, R42 ;  /* 0x0000002a003f7213 */ /* 0x000fe20000000000 */
[----:B------:R-:W-:Y:S01]  /*0a10*/  IMAD R179, R2, c[0x0][0x188], RZ ;  /* 0x0000620002b37a24 */ /* 0x000fe200078e02ff */
[----:B------:R-:W-:Y:S01]  /*0a20*/  IABS R60, R40 ;  /* 0x00000028003c7213 */ /* 0x000fe20000000000 */
[----:B------:R-:W-:Y:S01]  /*0a30*/  IMAD R181, R18, c[0x0][0x188], RZ ;  /* 0x0000620012b57a24 */ /* 0x000fe200078e02ff */
[----:B------:R-:W-:Y:S01]  /*0a40*/  IABS R65, R41 ;  /* 0x0000002900417213 */ /* 0x000fe20000000000 */
[----:B0-----:R-:W0:Y:S01]  /*0a50*/  MUFU.RCP R49, R49 ;  /* 0x0000003100317308 */ /* 0x001e220000001000 */
[----:B------:R-:W-:Y:S01]  /*0a60*/  IABS R67, R36 ;  /* 0x0000002400437213 */ /* 0x000fe20000000000 */
[----:B------:R-:W-:Y:S01]  /*0a70*/  IMAD R183, R17, c[0x0][0x188], RZ ;  /* 0x0000620011b77a24 */ /* 0x000fe200078e02ff */
[----:B------:R-:W-:Y:S01]  /*0a80*/  IABS R69, R35 ;  /* 0x0000002300457213 */ /* 0x000fe20000000000 */
[----:B------:R-:W-:Y:S01]  /*0a90*/  IMAD R185, R16, c[0x0][0x188], RZ ;  /* 0x0000620010b97a24 */ /* 0x000fe200078e02ff */
[----:B------:R-:W-:Y:S01]  /*0aa0*/  IABS R71, R33 ;  /* 0x0000002100477213 */ /* 0x000fe20000000000 */
[----:B------:R-:W-:Y:S01]  /*0ab0*/  IMAD R187, R15, c[0x0][0x188], RZ ;  /* 0x000062000fbb7a24 */ /* 0x000fe200078e02ff */
[----:B------:R-:W-:Y:S01]  /*0ac0*/  IABS R75, R31 ;  /* 0x0000001f004b7213 */ /* 0x000fe20000000000 */
[----:B-1----:R-:W1:Y:S01]  /*0ad0*/  MUFU.RCP R50, R50 ;  /* 0x0000003200327308 */ /* 0x002e620000001000 */
[----:B------:R-:W-:Y:S01]  /*0ae0*/  IABS R73, R32 ;  /* 0x0000002000497213 */ /* 0x000fe20000000000 */
[----:B------:R-:W-:Y:S01]  /*0af0*/  IMAD R189, R14, c[0x0][0x188], RZ ;  /* 0x000062000ebd7a24 */ /* 0x000fe200078e02ff */
[----:B------:R-:W-:Y:S01]  /*0b00*/  IABS R70, R30 ;  /* 0x0000001e00467213 */ /* 0x000fe20000000000 */
[----:B------:R-:W-:Y:S01]  /*0b10*/  IMAD R191, R13, c[0x0][0x188], RZ ;  /* 0x000062000dbf7a24 */ /* 0x000fe200078e02ff */
[----:B------:R-:W-:Y:S01]  /*0b20*/  IABS R77, R26 ;  /* 0x0000001a004d7213 */ /* 0x000fe20000000000 */
[----:B------:R-:W-:Y:S01]  /*0b30*/  IMAD R193, R12, c[0x0][0x188], RZ ;  /* 0x000062000cc17a24 */ /* 0x000fe200078e02ff */
[----:B------:R-:W-:Y:S01]  /*0b40*/  IABS R85, R19 ;  /* 0x0000001300557213 */ /* 0x000fe20000000000 */
[----:B------:R-:W-:Y:S01]  /*0b50*/  IMAD R195, R11, c[0x0][0x188], RZ ;  /* 0x000062000bc37a24 */ /* 0x000fe200078e02ff */
[----:B0-----:R-:W-:Y:S01]  /*0b60*/  IADD3 R44, R49, 0xffffffe, RZ ;  /* 0x0ffffffe312c7810 */ /* 0x001fe20007ffe0ff */
[----:B------:R-:W-:Y:S01]  /*0b70*/  IMAD R197, R10, c[0x0][0x188], RZ ;  /* 0x000062000ac57a24 */ /* 0x000fe200078e02ff */
[----:B------:R-:W-:Y:S01]  /*0b80*/  IABS R49, R106 ;  /* 0x0000006a00317213 */ /* 0x000fe20000000000 */
[----:B------:R-:W-:Y:S01]  /*0b90*/  IMAD R199, R9, c[0x0][0x188], RZ ;  /* 0x0000620009c77a24 */ /* 0x000fe200078e02ff */
[----:B------:R0:W2:Y:S01]  /*0ba0*/  F2I.FTZ.U32.TRUNC.NTZ R45, R44 ;  /* 0x0000002c002d7305 */ /* 0x0000a2000021f000 */
[----:B------:R-:W-:Y:S01]  /*0bb0*/  IABS R81, R25 ;  /* 0x0000001900517213 */ /* 0x000fe20000000000 */
[----:B------:R-:W-:Y:S01]  /*0bc0*/  IMAD R201, R8, c[0x0][0x188], RZ ;  /* 0x0000620008c97a24 */ /* 0x000fe200078e02ff */
[----:B-1----:R-:W-:Y:S01]  /*0bd0*/  IADD3 R46, R50, 0xffffffe, RZ ;  /* 0x0ffffffe322e7810 */ /* 0x002fe20007ffe0ff */
[----:B------:R-:W-:Y:S01]  /*0be0*/  IMAD R203, R7, c[0x0][0x188], RZ ;  /* 0x0000620007cb7a24 */ /* 0x000fe200078e02ff */
[----:B------:R-:W-:Y:S01]  /*0bf0*/  IABS R83, R22 ;  /* 0x0000001600537213 */ /* 0x000fe20000000000 */
[----:B------:R-:W-:Y:S01]  /*0c00*/  IMAD R205, R6, c[0x0][0x188], RZ ;  /* 0x0000620006cd7a24 */ /* 0x000fe200078e02ff */
[----:B------:R-:W-:Y:S01]  /*0c10*/  IABS R119, R107 ;  /* 0x0000006b00777213 */ /* 0x000fe20000000000 */
[----:B------:R1:W3:Y:S01]  /*0c20*/  F2I.FTZ.U32.TRUNC.NTZ R47, R46 ;  /* 0x0000002e002f7305 */ /* 0x0002e2000021f000 */
[----:B0-----:R-:W-:Y:S01]  /*0c30*/  IMAD.MOV.U32 R44, RZ, RZ, RZ ;  /* 0x000000ffff2c7224 */ /* 0x001fe200078e00ff */
[----:B------:R-:W-:Y:S01]  /*0c40*/  CS2R R88, SRZ ;  /* 0x0000000000587805 */ /* 0x000fe2000001ff00 */
[----:B------:R-:W-:Y:S01]  /*0c50*/  IMAD R207, R5, c[0x0][0x188], RZ ;  /* 0x0000620005cf7a24 */ /* 0x000fe200078e02ff */
[----:B------:R-:W-:Y:S01]  /*0c60*/  CS2R R90, SRZ ;  /* 0x00000000005a7805 */ /* 0x000fe2000001ff00 */
[----:B------:R-:W-:Y:S01]  /*0c70*/  IMAD R209, R4, c[0x0][0x188], RZ ;  /* 0x0000620004d17a24 */ /* 0x000fe200078e02ff */
[----:B------:R-:W-:Y:S01]  /*0c80*/  CS2R R94, SRZ ;  /* 0x00000000005e7805 */ /* 0x000fe2000001ff00 */
[----:B------:R-:W-:Y:S01]  /*0c90*/  IMAD.SHL.U32 R211, R211, 0x20, RZ ;  /* 0x00000020d3d37824 */ /* 0x000fe200078e00ff */
[----:B------:R-:W-:Y:S01]  /*0ca0*/  USHF.L.U32 UR4, UR4, 0x4, URZ ;  /* 0x0000000404047899 */ /* 0x000fe2000800063f */
[----:B--2---:R-:W-:-:S02]  /*0cb0*/  IMAD.MOV R51, RZ, RZ, -R45 ;  /* 0x000000ffff337224 */ /* 0x004fc400078e0a2d */
[----:B-1----:R-:W-:Y:S02]  /*0cc0*/  IMAD.MOV.U32 R46, RZ, RZ, RZ ;  /* 0x000000ffff2e7224 */ /* 0x002fe400078e00ff */
[----:B------:R-:W-:Y:S02]  /*0cd0*/  IMAD R51, R51, R80, RZ ;  /* 0x0000005033337224 */ /* 0x000fe400078e02ff */
[----:B------:R-:W-:Y:S02]  /*0ce0*/  IMAD.SHL.U32 R213, R213, 0x20, RZ ;  /* 0x00000020d5d57824 */ /* 0x000fe400078e00ff */
[----:B------:R-:W-:Y:S01]  /*0cf0*/  IMAD.HI.U32 R44, R45, R51, R44 ;  /* 0x000000332d2c7227 */ /* 0x000fe200078e002c */
[----:B------:R-:W-:-:S03]  /*0d00*/  IABS R51, R105 ;  /* 0x0000006900337213 */ /* 0x000fc60000000000 */
[----:B---3--:R-:W-:Y:S02]  /*0d10*/  IMAD.MOV R79, RZ, RZ, -R47 ;  /* 0x000000ffff4f7224 */ /* 0x008fe400078e0a2f */
[----:B------:R-:W-:-:S04]  /*0d20*/  IMAD.HI.U32 R45, R44, R49, RZ ;  /* 0x000000312c2d7227 */ /* 0x000fc800078e00ff */
[----:B------:R-:W-:Y:S02]  /*0d30*/  IMAD R79, R79, R82, RZ ;  /* 0x000000524f4f7224 */ /* 0x000fe400078e02ff */
[----:B------:R-:W-:-:S04]  /*0d40*/  IMAD.HI.U32 R50, R44, R57, RZ ;  /* 0x000000392c327227 */ /* 0x000fc800078e00ff */
[----:B------:R-:W-:-:S04]  /*0d50*/  IMAD.HI.U32 R79, R47, R79, R46 ;  /* 0x0000004f2f4f7227 */ /* 0x000fc800078e002e */
[----:B------:R-:W-:Y:S02]  /*0d60*/  IMAD.MOV R46, RZ, RZ, -R45 ;  /* 0x000000ffff2e7224 */ /* 0x000fe400078e0a2d */
[----:B------:R-:W-:-:S04]  /*0d70*/  IMAD.HI.U32 R45, R44, R51, RZ ;  /* 0x000000332c2d7227 */ /* 0x000fc800078e00ff */
[----:B------:R-:W-:-:S04]  /*0d80*/  IMAD.HI.U32 R47, R44, R53, RZ ;  /* 0x000000352c2f7227 */ /* 0x000fc800078e00ff */
[----:B------:R-:W-:Y:S02]  /*0d90*/  IMAD.MOV R45, RZ, RZ, -R45 ;  /* 0x000000ffff2d7224 */ /* 0x000fe400078e0a2d */
[----:B------:R-:W-:Y:S02]  /*0da0*/  IMAD.MOV R56, RZ, RZ, -R50 ;  /* 0x000000ffff387224 */ /* 0x000fe400078e0a32 */
[----:B------:R-:W-:Y:S02]  /*0db0*/  IMAD R46, R80, R46, R49 ;  /* 0x0000002e502e7224 */ /* 0x000fe400078e0231 */
[----:B------:R-:W-:Y:S02]  /*0dc0*/  IMAD.MOV R52, RZ, RZ, -R47 ;  /* 0x000000ffff347224 */ /* 0x000fe400078e0a2f */
[----:B------:R-:W-:Y:S01]  /*0dd0*/  IMAD.HI.U32 R49, R44, R55, RZ ;  /* 0x000000372c317227 */ /* 0x000fe200078e00ff */
[----:B------:R-:W-:-:S03]  /*0de0*/  ISETP.GT.U32.AND P1, PT, R80, R46, PT ;  /* 0x0000002e5000720c */ /* 0x000fc60003f24070 */
[C---:B------:R-:W-:Y:S02]  /*0df0*/  IMAD R47, R80.reuse, R45, R51 ;  /* 0x0000002d502f7224 */ /* 0x040fe400078e0233 */
[----:B------:R-:W-:Y:S01]  /*0e00*/  IMAD R51, R80, R56, R57 ;  /* 0x0000003850337224 */ /* 0x000fe200078e0239 */
[----:B------:R-:W-:Y:S01]  /*0e10*/  IABS R57, R100 ;  /* 0x0000006400397213 */ /* 0x000fe20000000000 */
[----:B------:R-:W-:Y:S01]  /*0e20*/  IMAD.HI.U32 R45, R44, R59, RZ ;  /* 0x0000003b2c2d7227 */ /* 0x000fe200078e00ff */
[C---:B------:R-:W-:Y:S02]  /*0e30*/  ISETP.GT.U32.AND P5, PT, R80.reuse, R47, PT ;  /* 0x0000002f5000720c */ /* 0x040fe40003fa4070 */
[C---:B------:R-:W-:Y:S01]  /*0e40*/  ISETP.GT.U32.AND P4, PT, R80.reuse, R51, PT ;  /* 0x000000335000720c */ /* 0x040fe20003f84070 */
[----:B------:R-:W-:Y:S02]  /*0e50*/  IMAD.MOV R54, RZ, RZ, -R49 ;  /* 0x000000ffff367224 */ /* 0x000fe400078e0a31 */
[----:B------:R-:W-:-:S02]  /*0e60*/  IMAD R49, R80, R52, R53 ;  /* 0x0000003450317224 */ /* 0x000fc400078e0235 */
[----:B------:R-:W-:Y:S02]  /*0e70*/  IMAD.MOV R52, RZ, RZ, -R45 ;  /* 0x000000ffff347224 */ /* 0x000fe400078e0a2d */
[----:B------:R-:W-:Y:S01]  /*0e80*/  IMAD.HI.U32 R45, R44, R57, RZ ;  /* 0x000000392c2d7227 */ /* 0x000fe200078e00ff */
[----:B------:R-:W-:-:S03]  /*0e90*/  ISETP.GT.U32.AND P2, PT, R80, R49, PT ;  /* 0x000000315000720c */ /* 0x000fc60003f44070 */
[----:B------:R-:W-:-:S04]  /*0ea0*/  IMAD.HI.U32 R53, R44, R61, RZ ;  /* 0x0000003d2c357227 */ /* 0x000fc800078e00ff */
[----:B------:R-:W-:Y:S02]  /*0eb0*/  IMAD.MOV R45, RZ, RZ, -R45 ;  /* 0x000000ffff2d7224 */ /* 0x000fe400078e0a2d */
[----:B------:R-:W-:Y:S02]  /*0ec0*/  IMAD R50, R80, R54, R55 ;  /* 0x0000003650327224 */ /* 0x000fe400078e0237 */
[----:B------:R-:W-:Y:S02]  /*0ed0*/  IMAD.MOV R56, RZ, RZ, -R53 ;  /* 0x000000ffff387224 */ /* 0x000fe400078e0a35 */
[----:B------:R-:W-:Y:S01]  /*0ee0*/  IMAD.HI.U32 R54, R44, R63, RZ ;  /* 0x0000003f2c367227 */ /* 0x000fe200078e00ff */
[----:B------:R-:W-:-:S03]  /*0ef0*/  ISETP.GT.U32.AND P3, PT, R80, R50, PT ;  /* 0x000000325000720c */ /* 0x000fc60003f64070 */
[----:B------:R-:W-:Y:S02]  /*0f00*/  IMAD R53, R80, R45, R57 ;  /* 0x0000002d50357224 */ /* 0x000fe400078e0239 */
[----:B------:R-:W-:Y:S02]  /*0f10*/  IMAD.MOV.U32 R57, RZ, RZ, R60 ;  /* 0x000000ffff397224 */ /* 0x000fe400078e003c */
[----:B------:R-:W-:-:S04]  /*0f20*/  IMAD.HI.U32 R55, R44, R65, RZ ;  /* 0x000000412c377227 */ /* 0x000fc800078e00ff */
[----:B------:R-:W-:Y:S02]  /*0f30*/  IMAD.MOV R58, RZ, RZ, -R54 ;  /* 0x000000ffff3a7224 */ /* 0x000fe400078e0a36 */
[C---:B------:R-:W-:Y:S02]  /*0f40*/  IMAD R52, R80.reuse, R52, R59 ;  /* 0x0000003450347224 */ /* 0x040fe400078e023b */
[----:B------:R-:W-:Y:S01]  /*0f50*/  IMAD R54, R80, R56, R61 ;  /* 0x0000003850367224 */ /* 0x000fe200078e023d */
[----:B------:R-:W-:Y:S01]  /*0f60*/  IABS R61, R39 ;  /* 0x00000027003d7213 */ /* 0x000fe20000000000 */
[----:B------:R-:W-:Y:S01]  /*0f70*/  IMAD.HI.U32 R45, R44, R57, RZ ;  /* 0x000000392c2d7227 */ /* 0x000fe200078e00ff */
[----:B------:R-:W-:-:S03]  /*0f80*/  ISETP.GT.U32.AND P0, PT, R80, R52, PT ;  /* 0x000000345000720c */ /* 0x000fc60003f04070 */
[----:B------:R-:W-:Y:S02]  /*0f90*/  IMAD.MOV R59, RZ, RZ, -R55 ;  /* 0x000000ffff3b7224 */ /* 0x000fe400078e0a37 */
[C---:B------:R-:W-:Y:S01]  /*0fa0*/  IMAD R55, R80.reuse, R58, R63 ;  /* 0x0000003a50377224 */ /* 0x040fe200078e023f */
[----:B------:R-:W-:Y:S01]  /*0fb0*/  IABS R63, R38 ;  /* 0x00000026003f7213 */ /* 0x000fe20000000000 */
[----:B------:R-:W-:Y:S02]  /*0fc0*/  IMAD.MOV R58, RZ, RZ, -R45 ;  /* 0x000000ffff3a7224 */ /* 0x000fe400078e0a2d */
[----:B------:R-:W-:Y:S01]  /*0fd0*/  IMAD R56, R80, R59, R65 ;  /* 0x0000003b50387224 */ /* 0x000fe200078e0241 */
[----:B------:R-:W-:Y:S01]  /*0fe0*/  IABS R65, R37 ;  /* 0x0000002500417213 */ /* 0x000fe20000000000 */
[----:B------:R-:W-:-:S04]  /*0ff0*/  IMAD.HI.U32 R45, R44, R61, RZ ;  /* 0x0000003d2c2d7227 */ /* 0x000fc800078e00ff */
[----:B------:R-:W-:Y:S02]  /*1000*/  IMAD R57, R80, R58, R57 ;  /* 0x0000003a50397224 */ /* 0x000fe400078e0239 */
[----:B------:R-:W-:-:S04]  /*1010*/  IMAD.HI.U32 R58, R44, R63, RZ ;  /* 0x0000003f2c3a7227 */ /* 0x000fc800078e00ff */
[----:B------:R-:W-:Y:S02]  /*1020*/  IMAD.MOV R45, RZ, RZ, -R45 ;  /* 0x000000ffff2d7224 */ /* 0x000fe400078e0a2d */
[----:B------:R-:W-:-:S04]  /*1030*/  IMAD.HI.U32 R59, R44, R65, RZ ;  /* 0x000000412c3b7227 */ /* 0x000fc800078e00ff */
[----:B------:R-:W-:-:S04]  /*1040*/  IMAD.HI.U32 R60, R44, R67, RZ ;  /* 0x000000432c3c7227 */ /* 0x000fc800078e00ff */
[----:B------:R-:W-:Y:S02]  /*1050*/  IMAD.MOV R62, RZ, RZ, -R58 ;  /* 0x000000ffff3e7224 */ /* 0x000fe400078e0a3a */
[----:B------:R-:W-:Y:S02]  /*1060*/  IMAD R58, R80, R45, R61 ;  /* 0x0000002d503a7224 */ /* 0x000fe400078e023d */
[----:B------:R-:W-:Y:S02]  /*1070*/  IMAD.MOV R64, RZ, RZ, -R59 ;  /* 0x000000ffff407224 */ /* 0x000fe400078e0a3b */
[----:B------:R-:W-:-:S04]  /*1080*/  IMAD.HI.U32 R45, R44, R69, RZ ;  /* 0x000000452c2d7227 */ /* 0x000fc800078e00ff */
[----:B------:R-:W-:Y:S02]  /*1090*/  IMAD.MOV R66, RZ, RZ, -R60 ;  /* 0x000000ffff427224 */ /* 0x000fe400078e0a3c */
[C---:B------:R-:W-:Y:S02]  /*10a0*/  IMAD R59, R80.reuse, R62, R63 ;  /* 0x0000003e503b7224 */ /* 0x040fe400078e023f */
[----:B------:R-:W-:Y:S02]  /*10b0*/  IMAD R60, R80, R64, R65 ;  /* 0x00000040503c7224 */ /* 0x000fe400078e0241 */
[----:B------:R-:W-:Y:S02]  /*10c0*/  IMAD.MOV R62, RZ, RZ, -R45 ;  /* 0x000000ffff3e7224 */ /* 0x000fe400078e0a2d */
[----:B------:R-:W-:-:S04]  /*10d0*/  IMAD.HI.U32 R63, R44, R71, RZ ;  /* 0x000000472c3f7227 */ /* 0x000fc800078e00ff */
[----:B------:R-:W-:-:S04]  /*10e0*/  IMAD.HI.U32 R65, R44, R75, RZ ;  /* 0x0000004b2c417227 */ /* 0x000fc800078e00ff */
[----:B------:R-:W-:Y:S01]  /*10f0*/  IMAD R61, R80, R66, R67 ;  /* 0x00000042503d7224 */ /* 0x000fe200078e0243 */
[----:B------:R-:W-:Y:S01]  /*1100*/  IABS R67, R34 ;  /* 0x0000002200437213 */ /* 0x000fe20000000000 */
[----:B------:R-:W-:-:S04]  /*1110*/  IMAD.HI.U32 R64, R44, R73, RZ ;  /* 0x000000492c407227 */ /* 0x000fc800078e00ff */
[----:B------:R-:W-:Y:S02]  /*1120*/  IMAD R62, R80, R62, R69 ;  /* 0x0000003e503e7224 */ /* 0x000fe400078e0245 */
[----:B------:R-:W-:Y:S02]  /*1130*/  IMAD.MOV R66, RZ, RZ, -R63 ;  /* 0x000000ffff427224 */ /* 0x000fe400078e0a3f */
[----:B------:R-:W-:Y:S02]  /*1140*/  IMAD.MOV R69, RZ, RZ, -R65 ;  /* 0x000000ffff457224 */ /* 0x000fe400078e0a41 */
[----:B------:R-:W-:Y:S02]  /*1150*/  IMAD.MOV R68, RZ, RZ, -R64 ;  /* 0x000000ffff447224 */ /* 0x000fe400078e0a40 */
[----:B------:R-:W-:-:S04]  /*1160*/  IMAD.HI.U32 R45, R44, R67, RZ ;  /* 0x000000432c2d7227 */ /* 0x000fc800078e00ff */
[C---:B------:R-:W-:Y:S01]  /*1170*/  IMAD R64, R80.reuse, R66, R71 ;  /* 0x0000004250407224 */ /* 0x040fe200078e0247 */
[----:B------:R-:W-:Y:S01]  /*1180*/  IABS R71, R29 ;  /* 0x0000001d00477213 */ /* 0x000fe20000000000 */
[----:B------:R-:W-:Y:S01]  /*1190*/  IMAD R66, R80, R69, R75 ;  /* 0x0000004550427224 */ /* 0x000fe200078e024b */
[----:B------:R-:W-:Y:S01]  /*11a0*/  IABS R75, R27 ;  /* 0x0000001b004b7213 */ /* 0x000fe20000000000 */
[----:B------:R-:W-:Y:S02]  /*11b0*/  IMAD.MOV R45, RZ, RZ, -R45 ;  /* 0x000000ffff2d7224 */ /* 0x000fe400078e0a2d */
[----:B------:R-:W-:Y:S02]  /*11c0*/  @!P1 IMAD.IADD R46, R46, 0x1, -R80 ;  /* 0x000000012e2e9824 */ /* 0x000fe400078e0a50 */
[----:B------:R-:W-:-:S04]  /*11d0*/  IMAD.HI.U32 R69, R44, R75, RZ ;  /* 0x0000004b2c457227 */ /* 0x000fc800078e00ff */
[----:B------:R-:W-:Y:S02]  /*11e0*/  IMAD R63, R80, R45, R67 ;  /* 0x0000002d503f7224 */ /* 0x000fe400078e0243 */
[----:B------:R-:W-:Y:S02]  /*11f0*/  IMAD.MOV.U32 R67, RZ, RZ, R70 ;  /* 0x000000ffff437224 */ /* 0x000fe400078e0046 */
[----:B------:R-:W-:-:S04]  /*1200*/  IMAD.HI.U32 R70, R44, R77, RZ ;  /* 0x0000004d2c467227 */ /* 0x000fc800078e00ff */
[----:B------:R-:W-:Y:S02]  /*1210*/  IMAD.MOV R74, RZ, RZ, -R69 ;  /* 0x000000ffff4a7224 */ /* 0x000fe400078e0a45 */
[----:B------:R-:W-:Y:S02]  /*1220*/  IMAD.MOV R76, RZ, RZ, -R70 ;  /* 0x000000ffff4c7224 */ /* 0x000fe400078e0a46 */
[----:B------:R-:W-:Y:S01]  /*1230*/  IMAD R70, R80, R74, R75 ;  /* 0x0000004a50467224 */ /* 0x000fe200078e024b */
[----:B------:R-:W-:Y:S01]  /*1240*/  IABS R75, R24 ;  /* 0x00000018004b7213 */ /* 0x000fe20000000000 */
[----:B------:R-:W-:-:S04]  /*1250*/  IMAD.HI.U32 R74, R44, R85, RZ ;  /* 0x000000552c4a7227 */ /* 0x000fc800078e00ff */
[----:B------:R-:W-:Y:S02]  /*1260*/  IMAD.MOV R78, RZ, RZ, -R74 ;  /* 0x000000ffff4e7224 */ /* 0x000fe400078e0a4a */
[--C-:B------:R-:W-:Y:S02]  /*1270*/  @!P5 IMAD.IADD R47, R47, 0x1, -R80.reuse ;  /* 0x000000012f2fd824 */ /* 0x100fe400078e0a50 */
[C---:B------:R-:W-:Y:S02]  /*1280*/  IMAD R78, R80.reuse, R78, R85 ;  /* 0x0000004e504e7224 */ /* 0x040fe400078e0255 */
[--C-:B------:R-:W-:Y:S01]  /*1290*/  @!P2 IMAD.IADD R49, R49, 0x1, -R80.reuse ;  /* 0x000000013131a824 */ /* 0x100fe200078e0a50 */
[----:B------:R-:W-:Y:S01]  /*12a0*/  ISETP.GT.U32.AND P2, PT, R80, R46, PT ;  /* 0x0000002e5000720c */ /* 0x000fe20003f44070 */
[--C-:B------:R-:W-:Y:S01]  /*12b0*/  @!P3 IMAD.IADD R50, R50, 0x1, -R80.reuse ;  /* 0x000000013232b824 */ /* 0x100fe200078e0a50 */
[C---:B------:R-:W-:Y:S01]  /*12c0*/  ISETP.GT.U32.AND P6, PT, R80.reuse, R78, PT ;  /* 0x0000004e5000720c */ /* 0x040fe20003fc4070 */
[--C-:B------:R-:W-:Y:S01]  /*12d0*/  @!P4 IMAD.IADD R51, R51, 0x1, -R80.reuse ;  /* 0x000000013333c824 */ /* 0x100fe200078e0a50 */
[----:B------:R-:W-:Y:S01]  /*12e0*/  ISETP.GT.U32.AND P3, PT, R80, R47, PT ;  /* 0x0000002f5000720c */ /* 0x000fe20003f64070 */
[----:B------:R-:W-:Y:S01]  /*12f0*/  @!P0 IMAD.IADD R52, R52, 0x1, -R80 ;  /* 0x0000000134348824 */ /* 0x000fe200078e0a50 */
[----:B------:R-:W-:Y:S01]  /*1300*/  ISETP.GT.U32.AND P4, PT, R80, R49, PT ;  /* 0x000000315000720c */ /* 0x000fe20003f84070 */
[----:B------:R-:W-:Y:S01]  /*1310*/  IMAD.HI.U32 R45, R44, R67, RZ ;  /* 0x000000432c2d7227 */ /* 0x000fe200078e00ff */
[----:B------:R-:W-:-:S02]  /*1320*/  ISETP.GT.U32.AND P5, PT, R80, R50, PT ;  /* 0x000000325000720c */ /* 0x000fc40003fa4070 */
[C---:B------:R-:W-:Y:S01]  /*1330*/  ISETP.GT.U32.AND P0, PT, R80.reuse, R51, PT ;  /* 0x000000335000720c */ /* 0x040fe20003f04070 */
[----:B------:R-:W-:Y:S01]  /*1340*/  IMAD R65, R80, R68, R73 ;  /* 0x0000004450417224 */ /* 0x000fe200078e0249 */
[----:B------:R-:W-:Y:S01]  /*1350*/  IABS R73, R28 ;  /* 0x0000001c00497213 */ /* 0x000fe20000000000 */
[--C-:B------:R-:W-:Y:S01]  /*1360*/  @!P2 IMAD.IADD R46, R46, 0x1, -R80.reuse ;  /* 0x000000012e2ea824 */ /* 0x100fe200078e0a50 */
[----:B------:R-:W-:Y:S01]  /*1370*/  ISETP.GT.U32.AND P2, PT, R80, R54, PT ;  /* 0x000000365000720c */ /* 0x000fe20003f44070 */
[--C-:B------:R-:W-:Y:S01]  /*1380*/  @!P6 IMAD.IADD R78, R78, 0x1, -R80.reuse ;  /* 0x000000014e4ee824 */ /* 0x100fe200078e0a50 */
[C---:B------:R-:W-:Y:S01]  /*1390*/  ISETP.GT.U32.AND P6, PT, R80.reuse, R52, PT ;  /* 0x000000345000720c */ /* 0x040fe20003fc4070 */
[--C-:B------:R-:W-:Y:S01]  /*13a0*/  @!P3 IMAD.IADD R47, R47, 0x1, -R80.reuse ;  /* 0x000000012f2fb824 */ /* 0x100fe200078e0a50 */
[C---:B------:R-:W-:Y:S01]  /*13b0*/  ISETP.GT.U32.AND P3, PT, R80.reuse, R55, PT ;  /* 0x000000375000720c */ /* 0x040fe20003f64070 */
[--C-:B------:R-:W-:Y:S01]  /*13c0*/  @!P4 IMAD.IADD R49, R49, 0x1, -R80.reuse ;  /* 0x000000013131c824 */ /* 0x100fe200078e0a50 */
[----:B------:R-:W-:Y:S01]  /*13d0*/  ISETP.GT.U32.AND P1, PT, R80, R78, PT ;  /* 0x0000004e5000720c */ /* 0x000fe20003f24070 */
[--C-:B------:R-:W-:Y:S01]  /*13e0*/  @!P5 IMAD.IADD R50, R50, 0x1, -R80.reuse ;  /* 0x000000013232d824 */ /* 0x100fe200078e0a50 */
[C---:B------:R-:W-:Y:S01]  /*13f0*/  ISETP.GT.U32.AND P4, PT, R80.reuse, R56, PT ;  /* 0x000000385000720c */ /* 0x040fe20003f84070 */
[--C-:B------:R-:W-:Y:S01]  /*1400*/  @!P0 IMAD.IADD R51, R51, 0x1, -R80.reuse ;  /* 0x0000000133338824 */ /* 0x100fe200078e0a50 */
[C---:B------:R-:W-:Y:S01]  /*1410*/  ISETP.GT.U32.AND P5, PT, R80.reuse, R57, PT ;  /* 0x000000395000720c */ /* 0x040fe20003fa4070 */
[----:B------:R-:W-:Y:S01]  /*1420*/  IMAD.MOV R68, RZ, RZ, -R45 ;  /* 0x000000ffff447224 */ /* 0x000fe200078e0a2d */
[----:B------:R-:W-:Y:S01]  /*1430*/  ISETP.GT.U32.AND P0, PT, R80, R58, PT ;  /* 0x0000003a5000720c */ /* 0x000fe20003f04070 */
[--C-:B------:R-:W-:Y:S01]  /*1440*/  @!P2 IMAD.IADD R54, R54, 0x1, -R80.reuse ;  /* 0x000000013636a824 */ /* 0x100fe200078e0a50 */
[----:B------:R-:W-:Y:S01]  /*1450*/  ISETP.GT.U32.AND P2, PT, R80, R61, PT ;  /* 0x0000003d5000720c */ /* 0x000fe20003f44070 */
[--C-:B------:R-:W-:Y:S01]  /*1460*/  @!P6 IMAD.IADD R52, R52, 0x1, -R80.reuse ;  /* 0x000000013434e824 */ /* 0x100fe200078e0a50 */
[C---:B------:R-:W-:Y:S01]  /*1470*/  ISETP.GT.U32.AND P6, PT, R80.reuse, R59, PT ;  /* 0x0000003b5000720c */ /* 0x040fe20003fc4070 */
[--C-:B------:R-:W-:Y:S01]  /*1480*/  @!P3 IMAD.IADD R55, R55, 0x1, -R80.reuse ;  /* 0x000000013737b824 */ /* 0x100fe200078e0a50 */
        /* <DEDUP_REMOVED lines=8> */
[C---:B------:R-:W-:Y:S01]  /*1510*/  ISETP.GT.U32.AND P0, PT, R80.reuse, R65, PT ;  /* 0x000000415000720c */ /* 0x040fe20003f04070 */
[----:B------:R-:W-:Y:S01]  /*1520*/  @!P2 IMAD.IADD R61, R61, 0x1, -R80 ;  /* 0x000000013d3da824 */ /* 0x000fe200078e0a50 */
[----:B------:R-:W-:Y:S01]  /*1530*/  ISETP.GT.U32.AND P2, PT, R80, R55, PT ;  /* 0x000000375000720c */ /* 0x000fe20003f44070 */
[----:B------:R-:W-:-:S04]  /*1540*/  IMAD.HI.U32 R45, R44, R71, RZ ;  /* 0x000000472c2d7227 */ /* 0x000fc800078e00ff */
[--C-:B------:R-:W-:Y:S01]  /*1550*/  @!P1 IMAD.IADD R53, R53, 0x1, -R80.reuse ;  /* 0x0000000135359824 */ /* 0x100fe200078e0a50 */
[----:B------:R-:W-:Y:S01]  /*1560*/  ISETP.GT.U32.AND P1, PT, R80, R60, PT ;  /* 0x0000003c5000720c */ /* 0x000fe20003f24070 */
[--C-:B------:R-:W-:Y:S01]  /*1570*/  @!P3 IMAD.IADD R62, R62, 0x1, -R80.reuse ;  /* 0x000000013e3eb824 */ /* 0x100fe200078e0a50 */
[C---:B------:R-:W-:Y:S01]  /*1580*/  ISETP.GT.U32.AND P3, PT, R80.reuse, R56, PT ;  /* 0x000000385000720c */ /* 0x040fe20003f64070 */
[--C-:B------:R-:W-:Y:S01]  /*1590*/  @!P4 IMAD.IADD R63, R63, 0x1, -R80.reuse ;  /* 0x000000013f3fc824 */ /* 0x100fe200078e0a50 */
[----:B------:R-:W-:Y:S01]  /*15a0*/  ISETP.GT.U32.AND P4, PT, R80, R57, PT ;  /* 0x000000395000720c */ /* 0x000fe20003f84070 */
[----:B------:R-:W-:Y:S01]  /*15b0*/  @!P5 IMAD.IADD R64, R64, 0x1, -R80 ;  /* 0x000000014040d824 */ /* 0x000fe200078e0a50 */
[C---:B------:R-:W-:Y:S01]  /*15c0*/  ISETP.GT.U32.AND P5, PT, R80.reuse, R58, PT ;  /* 0x0000003a5000720c */ /* 0x040fe20003fa4070 */
[----:B------:R-:W-:Y:S02]  /*15d0*/  IMAD R67, R80, R68, R67 ;  /* 0x0000004450437224 */ /* 0x000fe400078e0243 */
[----:B------:R-:W-:-:S04]  /*15e0*/  IMAD.HI.U32 R68, R44, R73, RZ ;  /* 0x000000492c447227 */ /* 0x000fc800078e00ff */
[----:B------:R-:W-:Y:S01]  /*15f0*/  @!P1 IMAD.IADD R60, R60, 0x1, -R80 ;  /* 0x000000013c3c9824 */ /* 0x000fe200078e0a50 */
[C---:B------:R-:W-:Y:S01]  /*1600*/  ISETP.GT.U32.AND P1, PT, R80.reuse, R54, PT ;  /* 0x000000365000720c */ /* 0x040fe20003f24070 */
[----:B------:R-:W-:Y:S02]  /*1610*/  IMAD.MOV R45, RZ, RZ, -R45 ;  /* 0x000000ffff2d7224 */ /* 0x000fe400078e0a2d */
[----:B------:R-:W-:Y:S02]  /*1620*/  IMAD.MOV R72, RZ, RZ, -R68 ;  /* 0x000000ffff487224 */ /* 0x000fe400078e0a44 */
[C---:B------:R-:W-:Y:S02]  /*1630*/  IMAD R68, R80.reuse, R45, R71 ;  /* 0x0000002d50447224 */ /* 0x040fe400078e0247 */
[----:B------:R-:W-:Y:S01]  /*1640*/  IMAD R71, R80, R76, R77 ;  /* 0x0000004c50477224 */ /* 0x000fe200078e024d */
[----:B------:R-:W-:Y:S01]  /*1650*/  IABS R77, R23 ;  /* 0x00000017004d7213 */ /* 0x000fe20000000000 */
[----:B------:R-:W-:-:S04]  /*1660*/  IMAD.HI.U32 R45, R44, R81, RZ ;  /* 0x000000512c2d7227 */ /* 0x000fc800078e00ff */
[--C-:B------:R-:W-:Y:S01]  /*1670*/  @!P6 IMAD.IADD R59, R59, 0x1, -R80.reuse ;  /* 0x000000013b3be824 */ /* 0x100fe200078e0a50 */
[C---:B------:R-:W-:Y:S01]  /*1680*/  ISETP.GT.U32.AND P6, PT, R80.reuse, R53, PT ;  /* 0x000000355000720c */ /* 0x040fe20003fc4070 */
[C---:B------:R-:W-:Y:S02]  /*1690*/  IMAD R69, R80.reuse, R72, R73 ;  /* 0x0000004850457224 */ /* 0x040fe400078e0249 */
[----:B------:R-:W-:Y:S02]  /*16a0*/  IMAD.MOV R72, RZ, RZ, -R45 ;  /* 0x000000ffff487224 */ /* 0x000fe400078e0a2d */
        /* <DEDUP_REMOVED lines=12> */
[----:B------:R-:W-:-:S04]  /*1770*/  IMAD.HI.U32 R45, R44, R75, RZ ;  /* 0x0000004b2c2d7227 */ /* 0x000fc800078e00ff */
[----:B------:R-:W-:-:S04]  /*1780*/  IMAD.HI.U32 R73, R44, R77, RZ ;  /* 0x0000004d2c497227 */ /* 0x000fc800078e00ff */
[----:B------:R-:W-:Y:S02]  /*1790*/  IMAD.MOV R76, RZ, RZ, -R45 ;  /* 0x000000ffff4c7224 */ /* 0x000fe400078e0a2d */
[----:B------:R-:W-:-:S04]  /*17a0*/  IMAD.HI.U32 R45, R44, R83, RZ ;  /* 0x000000532c2d7227 */ /* 0x000fc800078e00ff */
[----:B------:R-:W-:Y:S02]  /*17b0*/  IMAD.MOV R74, RZ, RZ, -R73 ;  /* 0x000000ffff4a7224 */ /* 0x000fe400078e0a49 */
[C---:B------:R-:W-:Y:S01]  /*17c0*/  IMAD R72, R80.reuse, R72, R81 ;  /* 0x0000004850487224 */ /* 0x040fe200078e0251 */
[----:B------:R-:W-:Y:S01]  /*17d0*/  IABS R81, R21 ;  /* 0x0000001500517213 */ /* 0x000fe20000000000 */
[----:B------:R-:W-:Y:S02]  /*17e0*/  IMAD.MOV R45, RZ, RZ, -R45 ;  /* 0x000000ffff2d7224 */ /* 0x000fe400078e0a2d */
[C---:B------:R-:W-:Y:S01]  /*17f0*/  IMAD R74, R80.reuse, R74, R77 ;  /* 0x0000004a504a7224 */ /* 0x040fe200078e024d */
[----:B------:R-:W-:Y:S01]  /*1800*/  IABS R77, R20 ;  /* 0x00000014004d7213 */ /* 0x000fe20000000000 */
[----:B------:R-:W-:Y:S01]  /*1810*/  @!P6 IMAD.IADD R53, R53, 0x1, -R80 ;  /* 0x000000013535e824 */ /* 0x000fe200078e0a50 */
[C---:B------:R-:W-:Y:S01]  /*1820*/  ISETP.GT.U32.AND P6, PT, R80.reuse, R65, PT ;  /* 0x000000415000720c */ /* 0x040fe20003fc4070 */
[----:B------:R-:W-:-:S02]  /*1830*/  IMAD R73, R80, R76, R75 ;  /* 0x0000004c50497224 */ /* 0x000fc400078e024b */
[C---:B------:R-:W-:Y:S02]  /*1840*/  IMAD R75, R80.reuse, R45, R83 ;  /* 0x0000002d504b7224 */ /* 0x040fe400078e0253 */
        /* <DEDUP_REMOVED lines=14> */
[----:B------:R-:W-:-:S04]  /*1930*/  IMAD.HI.U32 R79, R79, R119, RZ ;  /* 0x000000774f4f7227 */ /* 0x000fc800078e00ff */
[----:B------:R-:W-:Y:S02]  /*1940*/  IMAD.MOV R45, RZ, RZ, -R45 ;  /* 0x000000ffff2d7224 */ /* 0x000fe400078e0a2d */
[----:B------:R-:W-:Y:S02]  /*1950*/  IMAD.MOV R44, RZ, RZ, -R44 ;  /* 0x000000ffff2c7224 */ /* 0x000fe400078e0a2c */
[----:B------:R-:W-:Y:S02]  /*1960*/  IMAD.MOV R79, RZ, RZ, -R79 ;  /* 0x000000ffff4f7224 */ /* 0x000fe400078e0a4f */
[C---:B------:R-:W-:Y:S01]  /*1970*/  IMAD R76, R80.reuse, R45, R81 ;  /* 0x0000002d504c7224 */ /* 0x040fe200078e0251 */
[----:B------:R-:W-:Y:S01]  /*1980*/  SHF.R.S32.HI R45, RZ, 0x1f, R48 ;  /* 0x0000001fff2d7819 */ /* 0x000fe20000011430 */
[----:B------:R-:W-:Y:S02]  /*1990*/  IMAD R77, R80, R44, R77 ;  /* 0x0000002c504d7224 */ /* 0x000fe400078e024d */
[----:B------:R-:W-:Y:S01]  /*19a0*/  IMAD R119, R82, R79, R119 ;  /* 0x0000004f52777224 */ /* 0x000fe200078e0277 */
[----:B------:R-:W-:Y:S01]  /*19b0*/  LEA.HI R45, R45, R48, RZ, 0x5 ;  /* 0x000000302d2d7211 */ /* 0x000fe200078f28ff */
        /* <DEDUP_REMOVED lines=25> */
[C---:B------:R-:W-:Y:S01]  /*1b50*/  ISETP.GT.U32.AND P4, PT, R80.reuse, R71, PT ;  /* 0x000000475000720c */ /* 0x040fe20003f84070 */
[----:B------:R-:W-:Y:S01]  /*1b60*/  @!P5 IMAD.IADD R119, R119, 0x1, -R82 ;  /* 0x000000017777d824 */ /* 0x000fe200078e0a52 */
[C---:B------:R-:W-:Y:S01]  /*1b70*/  ISETP.GT.U32.AND P5, PT, R80.reuse, R72, PT ;  /* 0x000000485000720c */ /* 0x040fe20003fa4070 */
[----:B------:R-:W-:Y:S01]  /*1b80*/  IMAD.MOV.U32 R44, RZ, RZ, R47 ;  /* 0x000000ffff2c7224 */ /* 0x000fe200078e002f */
[----:B------:R-:W-:Y:S01]  /*1b90*/  LOP3.LUT R47, RZ, c[0x0][0x17c], RZ, 0x33, !PT ;  /* 0x00005f00ff2f7a12 */ /* 0x000fe200078e33ff */
        /* <DEDUP_REMOVED lines=11> */
[----:B------:R-:W-:Y:S01]  /*1c50*/  ISETP.GE.AND P5, PT, R106, RZ, PT ;  /* 0x000000ff6a00720c */ /* 0x000fe20003fa6270 */
[--C-:B------:R-:W-:Y:S01]  /*1c60*/  @!P6 IMAD.IADD R66, R66, 0x1, -R80.reuse ;  /* 0x000000014242e824 */ /* 0x100fe200078e0a50 */
[----:B------:R-:W-:Y:S01]  /*1c70*/  ISETP.GT.U32.AND P6, PT, R80, R77, PT ;  /* 0x0000004d5000720c */ /* 0x000fe20003fc4070 */
[--C-:B------:R-:W-:Y:S01]  /*1c80*/  @!P0 IMAD.IADD R73, R73, 0x1, -R80.reuse ;  /* 0x0000000149498824 */ /* 0x100fe200078e0a50 */
[----:B------:R-:W-:Y:S01]  /*1c90*/  ISETP.GE.AND P0, PT, R105, RZ, PT ;  /* 0x000000ff6900720c */ /* 0x000fe20003f06270 */
[--C-:B------:R-:W-:Y:S01]  /*1ca0*/  @!P1 IMAD.IADD R74, R74, 0x1, -R80.reuse ;  /* 0x000000014a4a9824 */ /* 0x100fe200078e0a50 */
[----:B------:R-:W-:Y:S01]  /*1cb0*/  ISETP.GE.AND P1, PT, R104, RZ, PT ;  /* 0x000000ff6800720c */ /* 0x000fe20003f26270 */
[--C-:B------:R-:W-:Y:S01]  /*1cc0*/  @!P2 IMAD.IADD R75, R75, 0x1, -R80.reuse ;  /* 0x000000014b4ba824 */ /* 0x100fe200078e0a50 */
[----:B------:R-:W-:Y:S01]  /*1cd0*/  ISETP.GE.AND P2, PT, R101, RZ, PT ;  /* 0x000000ff6500720c */ /* 0x000fe20003f46270 */
[----:B------:R-:W-:Y:S01]  /*1ce0*/  @!P3 IMAD.IADD R76, R76, 0x1, -R80 ;  /* 0x000000014c4cb824 */ /* 0x000fe200078e0a50 */
[----:B------:R-:W-:Y:S01]  /*1cf0*/  ISETP.GE.AND P3, PT, R102, RZ, PT ;  /* 0x000000ff6600720c */ /* 0x000fe20003f66270 */
[----:B------:R-:W-:Y:S01]  /*1d00*/  @!P4 IMAD.IADD R119, R119, 0x1, -R82 ;  /* 0x000000017777c824 */ /* 0x000fe200078e0a52 */
[----:B------:R-:W-:Y:S01]  /*1d10*/  ISETP.GE.AND P4, PT, R103, RZ, PT ;  /* 0x000000ff6700720c */ /* 0x000fe20003f86270 */
[----:B------:R-:W-:Y:S01]  /*1d20*/  @!P5 IMAD.MOV R46, RZ, RZ, -R46 ;  /* 0x000000ffff2ed224 */ /* 0x000fe200078e0a2e */
[----:B------:R-:W-:Y:S01]  /*1d30*/  ISETP.GE.AND P5, PT, R100, RZ, PT ;  /* 0x000000ff6400720c */ /* 0x000fe20003fa6270 */
[----:B------:R-:W-:Y:S01]  /*1d40*/  @!P6 IMAD.IADD R77, R77, 0x1, -R80 ;  /* 0x000000014d4de824 */ /* 0x000fe200078e0a50 */
[----:B------:R-:W-:Y:S01]  /*1d50*/  ISETP.GE.AND P6, PT, R19, RZ, PT ;  /* 0x000000ff1300720c */ /* 0x000fe20003fc6270 */
[----:B------:R-:W-:Y:S01]  /*1d60*/  @!P0 IMAD.MOV R44, RZ, RZ, -R44 ;  /* 0x000000ffff2c8224 */ /* 0x000fe200078e0a2c */
        /* <DEDUP_REMOVED lines=12> */
[----:B------:R-:W-:Y:S01]  /*1e30*/  SHF.R.S32.HI R190, RZ, 0x5, R45 ;  /* 0x00000005ffbe7819 */ /* 0x000fe2000001142d */
        /* <DEDUP_REMOVED lines=12> */
[----:B------:R-:W-:Y:S01]  /*1f00*/  CS2R R80, SRZ ;  /* 0x0000000000507805 */ /* 0x000fe2000001ff00 */
[----:B------:R-:W-:Y:S01]  /*1f10*/  CS2R R82, SRZ ;  /* 0x0000000000527805 */ /* 0x000fe2000001ff00 */
        /* <DEDUP_REMOVED lines=11> */
[----:B------:R-:W-:-:S03]  /*1fd0*/  ISETP.GE.AND P5, PT, R26, RZ, PT ;  /* 0x000000ff1a00720c */ /* 0x000fc60003fa6270 */
        /* <DEDUP_REMOVED lines=13> */
[----:B------:R-:W-:Y:S01]  /*20b0*/  ISETP.NE.AND P0, PT, RZ, c[0x0][0x17c], PT ;  /* 0x00005f00ff007a0c */ /* 0x000fe20003f05270 */
[----:B------:R-:W-:Y:S01]  /*20c0*/  @!P1 IMAD.MOV R73, RZ, RZ, -R73 ;  /* 0x000000ffff499224 */ /* 0x000fe200078e0a49 */
[----:B------:R-:W-:Y:S01]  /*20d0*/  ISETP.GE.AND P1, PT, R107, RZ, PT ;  /* 0x000000ff6b00720c */ /* 0x000fe20003f26270 */
[----:B------:R-:W-:Y:S01]  /*20e0*/  @!P2 IMAD.MOV R76, RZ, RZ, -R76 ;  /* 0x000000ffff4ca224 */ /* 0x000fe200078e0a4c */
[C---:B------:R-:W-:Y:S01]  /*20f0*/  SEL R46, R47.reuse, R46, !P0 ;  /* 0x0000002e2f2e7207 */ /* 0x040fe20004000000 */
[----:B------:R-:W-:Y:S01]  /*2100*/  @!P3 IMAD.MOV R75, RZ, RZ, -R75 ;  /* 0x000000ffff4bb224 */ /* 0x000fe200078e0a4b */
[C---:B------:R-:W-:Y:S01]  /*2110*/  SEL R44, R47.reuse, R44, !P0 ;  /* 0x0000002c2f2c7207 */ /* 0x040fe20004000000 */
[----:B------:R-:W-:Y:S01]  /*2120*/  @!P4 IMAD.MOV R74, RZ, RZ, -R74 ;  /* 0x000000ffff4ac224 */ /* 0x000fe200078e0a4a */
[C---:B------:R-:W-:Y:S01]  /*2130*/  SEL R49, R47.reuse, R49, !P0 ;  /* 0x000000312f317207 */ /* 0x040fe20004000000 */
[----:B------:R-:W-:Y:S01]  /*2140*/  @!P5 IMAD.MOV R77, RZ, RZ, -R77 ;  /* 0x000000ffff4dd224 */ /* 0x000fe200078e0a4d */
[C---:B------:R-:W-:Y:S01]  /*2150*/  SEL R50, R47.reuse, R50, !P0 ;  /* 0x000000322f327207 */ /* 0x040fe20004000000 */
[----:B------:R-:W-:Y:S01]  /*2160*/  IMAD R44, R44, c[0x0][0x190], RZ ;  /* 0x000064002c2c7a24 */ /* 0x000fe200078e02ff */
[C---:B------:R-:W-:Y:S01]  /*2170*/  SEL R51, R47.reuse, R51, !P0 ;  /* 0x000000332f337207 */ /* 0x040fe20004000000 */
[----:B------:R-:W-:Y:S01]  /*2180*/  IMAD R46, R46, c[0x0][0x190], RZ ;  /* 0x000064002e2e7a24 */ /* 0x000fe200078e02ff */
[C---:B------:R-:W-:Y:S01]  /*2190*/  SEL R52, R47.reuse, R52, !P0 ;  /* 0x000000342f347207 */ /* 0x040fe20004000000 */
[----:B------:R-:W-:Y:S01]  /*21a0*/  @!P1 IMAD.MOV R119, RZ, RZ, -R119 ;  /* 0x000000ffff779224 */ /* 0x000fe200078e0a77 */
[----:B------:R-:W-:Y:S01]  /*21b0*/  SEL R53, R47, R53, !P0 ;  /* 0x000000352f357207 */ /* 0x000fe20004000000 */
[----:B------:R-:W-:Y:S01]  /*21c0*/  IMAD R49, R49, c[0x0][0x190], RZ ;  /* 0x0000640031317a24 */ /* 0x000fe200078e02ff */
[C---:B------:R-:W-:Y:S01]  /*21d0*/  SEL R54, R47.reuse, R54, !P0 ;  /* 0x000000362f367207 */ /* 0x040fe20004000000 */
[----:B------:R-:W-:Y:S01]  /*21e0*/  IMAD R50, R50, c[0x0][0x190], RZ ;  /* 0x0000640032327a24 */ /* 0x000fe200078e02ff */
[----:B------:R-:W-:Y:S01]  /*21f0*/  SEL R55, R47, R55, !P0 ;  /* 0x000000372f377207 */ /* 0x000fe20004000000 */
[----:B------:R-:W-:Y:S01]  /*2200*/  IMAD R51, R51, c[0x0][0x190], RZ ;  /* 0x0000640033337a24 */ /* 0x000fe200078e02ff */
[----:B------:R-:W-:Y:S01]  /*2210*/  SEL R56, R47, R56, !P0 ;  /* 0x000000382f387207 */ /* 0x000fe20004000000 */
[----:B------:R-:W-:Y:S01]  /*2220*/  IMAD R53, R53, c[0x0][0x190], RZ ;  /* 0x0000640035357a24 */ /* 0x000fe200078e02ff */
[----:B------:R-:W-:Y:S01]  /*2230*/  SEL R57, R47, R57, !P0 ;  /* 0x000000392f397207 */ /* 0x000fe20004000000 */
[----:B------:R-:W-:Y:S01]  /*2240*/  IMAD R55, R55, c[0x0][0x190], RZ ;  /* 0x0000640037377a24 */ /* 0x000fe200078e02ff */
[C---:B------:R-:W-:Y:S01]  /*2250*/  SEL R58, R47.reuse, R58, !P0 ;  /* 0x0000003a2f3a7207 */ /* 0x040fe20004000000 */
[----:B------:R-:W-:Y:S01]  /*2260*/  IMAD R52, R52, c[0x0][0x190], RZ ;  /* 0x0000640034347a24 */ /* 0x000fe200078e02ff */
[C---:B------:R-:W-:Y:S01]  /*2270*/  SEL R59, R47.reuse, R59, !P0 ;  /* 0x0000003b2f3b7207 */ /* 0x040fe20004000000 */
[----:B------:R-:W-:Y:S01]  /*2280*/  IMAD R54, R54, c[0x0][0x190], RZ ;  /* 0x0000640036367a24 */ /* 0x000fe200078e02ff */
[C---:B------:R-:W-:Y:S01]  /*2290*/  SEL R48, R47.reuse, R60, !P0 ;  /* 0x0000003c2f307207 */ /* 0x040fe20004000000 */
[----:B------:R-:W-:Y:S01]  /*22a0*/  IMAD R56, R56, c[0x0][0x190], RZ ;  /* 0x0000640038387a24 */ /* 0x000fe200078e02ff */
[----:B------:R-:W-:Y:S01]  /*22b0*/  SEL R84, R47, R61, !P0 ;  /* 0x0000003d2f547207 */ /* 0x000fe20004000000 */
[----:B------:R-:W-:Y:S01]  /*22c0*/  IMAD R57, R57, c[0x0][0x190], RZ ;  /* 0x0000640039397a24 */ /* 0x000fe200078e02ff */
[C---:B------:R-:W-:Y:S01]  /*22d0*/  SEL R85, R47.reuse, R62, !P0 ;  /* 0x0000003e2f557207 */ /* 0x040fe20004000000 */
[----:B------:R-:W-:Y:S01]  /*22e0*/  IMAD R58, R58, c[0x0][0x190], RZ ;  /* 0x000064003a3a7a24 */ /* 0x000fe200078e02ff */
[C---:B------:R-:W-:Y:S01]  /*22f0*/  SEL R86, R47.reuse, R63, !P0 ;  /* 0x0000003f2f567207 */ /* 0x040fe20004000000 */
[----:B------:R-:W-:Y:S01]  /*2300*/  IMAD.SHL.U32 R62, R0, 0x40, RZ ;  /* 0x00000040003e7824 */ /* 0x000fe200078e00ff */
[C---:B------:R-:W-:Y:S01]  /*2310*/  SEL R87, R47.reuse, R64, !P0 ;  /* 0x000000402f577207 */ /* 0x040fe20004000000 */
        /* <DEDUP_REMOVED lines=29> */
[----:B------:R-:W-:Y:S01]  /*24f0*/  ISETP.NE.AND P0, PT, RZ, c[0x0][0x178], PT ;  /* 0x00005e00ff007a0c */ /* 0x000fe20003f05270 */
[----:B------:R-:W-:Y:S01]  /*2500*/  IMAD R141, R118, c[0x0][0x190], RZ ;  /* 0x00006400768d7a24 */ /* 0x000fe200078e02ff */
[----:B------:R-:W-:Y:S01]  /*2510*/  LEA R172, P3, R44, c[0x0][0x168], 0x1 ;  /* 0x00005a002cac7a11 */ /* 0x000fe200078608ff */
        /* <DEDUP_REMOVED lines=8> */
[----:B------:R-:W-:Y:S01]  /*25a0*/  CS2R R76, SRZ ;  /* 0x00000000004c7805 */ /* 0x000fe2000001ff00 */
[----:B------:R-:W-:Y:S01]  /*25b0*/  LEA.HI.X.SX32 R173, R44, c[0x0][0x16c], 0x1, P3 ;  /* 0x00005b002cad7a11 */ /* 0x000fe200018f0eff */
[----:B------:R-:W-:Y:S01]  /*25c0*/  CS2R R78, SRZ ;  /* 0x00000000004e7805 */ /* 0x000fe2000001ff00 */
[----:B------:R-:W-:Y:S01]  /*25d0*/  @!P0 LOP3.LUT R119, RZ, c[0x0][0x178], RZ, 0x33, !PT ;  /* 0x00005e00ff778a12 */ /* 0x000fe200078e33ff */
[----:B------:R-:W-:Y:S01]  /*25e0*/  CS2R R72, SRZ ;  /* 0x0000000000487805 */ /* 0x000fe2000001ff00 */
[----:B------:R-:W-:Y:S01]  /*25f0*/  LEA.HI.X.SX32 R175, R46, c[0x0][0x16c], 0x1, P2 ;  /* 0x00005b002eaf7a11 */ /* 0x000fe200010f0eff */
[----:B------:R-:W-:Y:S01]  /*2600*/  CS2R R74, SRZ ;  /* 0x00000000004a7805 */ /* 0x000fe2000001ff00 */
[----:B------:R-:W-:Y:S01]  /*2610*/  LEA R156, P3, R55, c[0x0][0x168], 0x1 ;  /* 0x00005a00379c7a11 */ /* 0x000fe200078608ff */
[----:B------:R-:W-:Y:S01]  /*2620*/  IMAD R119, R119, c[0x0][0x184], RZ ;  /* 0x0000610077777a24 */ /* 0x000fe200078e02ff */
[----:B------:R-:W-:Y:S01]  /*2630*/  LEA.HI.X.SX32 R169, R49, c[0x0][0x16c], 0x1, P4 ;  /* 0x00005b0031a97a11 */ /* 0x000fe200020f0eff */
[----:B------:R-:W-:Y:S01]  /*2640*/  CS2R R68, SRZ ;  /* 0x0000000000447805 */ /* 0x000fe2000001ff00 */
[----:B------:R-:W-:Y:S01]  /*2650*/  LEA.HI.X.SX32 R167, R50, c[0x0][0x16c], 0x1, P5 ;  /* 0x00005b0032a77a11 */ /* 0x000fe200028f0eff */
[----:B------:R-:W-:Y:S01]  /*2660*/  CS2R R70, SRZ ;  /* 0x0000000000467805 */ /* 0x000fe2000001ff00 */
[C---:B------:R-:W-:Y:S01]  /*2670*/  LEA R134, P1, R119.reuse, c[0x0][0x160], 0x1 ;  /* 0x0000580077867a11 */ /* 0x040fe200078208ff */
[----:B------:R-:W-:Y:S01]  /*2680*/  CS2R R64, SRZ ;  /* 0x0000000000407805 */ /* 0x000fe2000001ff00 */
[----:B------:R-:W-:Y:S01]  /*2690*/  LEA R162, P0, R52, c[0x0][0x168], 0x1 ;  /* 0x00005a0034a27a11 */ /* 0x000fe200078008ff */
[----:B------:R-:W-:Y:S01]  /*26a0*/  CS2R R66, SRZ ;  /* 0x0000000000427805 */ /* 0x000fe2000001ff00 */
[----:B------:R-:W-:Y:S01]  /*26b0*/  LEA.HI.X.SX32 R135, R119, c[0x0][0x164], 0x1, P1 ;  /* 0x0000590077877a11 */ /* 0x000fe200008f0eff */
[----:B------:R-:W-:Y:S01]  /*26c0*/  CS2R R60, SRZ ;  /* 0x00000000003c7805 */ /* 0x000fe2000001ff00 */
[----:B------:R-:W-:-:S02]  /*26d0*/  LEA R164, P1, R53, c[0x0][0x168], 0x1 ;  /* 0x00005a0035a47a11 */ /* 0x000fc400078208ff */
[----:B------:R-:W-:Y:S02]  /*26e0*/  LEA R160, P2, R54, c[0x0][0x168], 0x1 ;  /* 0x00005a0036a07a11 */ /* 0x000fe400078408ff */
[----:B------:R-:W-:Y:S02]  /*26f0*/  LEA R154, P4, R56, c[0x0][0x168], 0x1 ;  /* 0x00005a00389a7a11 */ /* 0x000fe400078808ff */
[----:B------:R-:W-:Y:S02]  /*2700*/  LEA R148, P5, R57, c[0x0][0x168], 0x1 ;  /* 0x00005a0039947a11 */ /* 0x000fe400078a08ff */
[----:B------:R-:W-:Y:S02]  /*2710*/  LEA.HI.X.SX32 R171, R51, c[0x0][0x16c], 0x1, P6 ;  /* 0x00005b0033ab7a11 */ /* 0x000fe400030f0eff */
[----:B------:R-:W-:Y:S02]  /*2720*/  LEA R150, P6, R58, c[0x0][0x168], 0x1 ;  /* 0x00005a003a967a11 */ /* 0x000fe400078c08ff */
[----:B------:R-:W-:-:S02]  /*2730*/  LEA.HI.X.SX32 R165, R53, c[0x0][0x16c], 0x1, P1 ;  /* 0x00005b0035a57a11 */ /* 0x000fc400008f0eff */
[----:B------:R-:W-:Y:S02]  /*2740*/  LOP3.LUT R93, R62, 0x1c0, RZ, 0xc0, !PT ;  /* 0x000001c03e5d7812 */ /* 0x000fe400078ec0ff */
[----:B------:R-:W-:Y:S01]  /*2750*/  LEA R152, P1, R48, c[0x0][0x168], 0x1 ;  /* 0x00005a0030987a11 */ /* 0x000fe200078208ff */
[----:B------:R-:W-:Y:S01]  /*2760*/  CS2R R62, SRZ ;  /* 0x00000000003e7805 */ /* 0x000fe2000001ff00 */
[----:B------:R-:W-:Y:S02]  /*2770*/  LEA.HI.X.SX32 R157, R55, c[0x0][0x16c], 0x1, P3 ;  /* 0x00005b00379d7a11 */ /* 0x000fe400018f0eff */
[----:B------:R-:W-:Y:S02]  /*2780*/  LEA.HI.X.SX32 R163, R52, c[0x0][0x16c], 0x1, P0 ;  /* 0x00005b0034a37a11 */ /* 0x000fe400000f0eff */
[----:B------:R-:W-:Y:S02]  /*2790*/  LEA.HI.X.SX32 R161, R54, c[0x0][0x16c], 0x1, P2 ;  /* 0x00005b0036a17a11 */ /* 0x000fe400010f0eff */
[----:B------:R-:W-:-:S02]  /*27a0*/  LEA R128, P3, R85, c[0x0][0x168], 0x1 ;  /* 0x00005a0055807a11 */ /* 0x000fc400078608ff */
[----:B------:R-:W-:Y:S02]  /*27b0*/  LEA.HI.X.SX32 R155, R56, c[0x0][0x16c], 0x1, P4 ;  /* 0x00005b00389b7a11 */ /* 0x000fe400020f0eff */
[----:B------:R-:W-:Y:S02]  /*27c0*/  LEA.HI.X.SX32 R149, R57, c[0x0][0x16c], 0x1, P5 ;  /* 0x00005b0039957a11 */ /* 0x000fe400028f0eff */
[----:B------:R-:W-:Y:S02]  /*27d0*/  LEA R158, P0, R59, c[0x0][0x168], 0x1 ;  /* 0x00005a003b9e7a11 */ /* 0x000fe400078008ff */
[----:B------:R-:W-:Y:S02]  /*27e0*/  LEA R144, P2, R84, c[0x0][0x168], 0x1 ;  /* 0x00005a0054907a11 */ /* 0x000fe400078408ff */
[----:B------:R-:W-:Y:S02]  /*27f0*/  LEA R118, P4, R86, c[0x0][0x168], 0x1 ;  /* 0x00005a0056767a11 */ /* 0x000fe400078808ff */
[----:B------:R-:W-:-:S02]  /*2800*/  LEA R116, P5, R87, c[0x0][0x168], 0x1 ;  /* 0x00005a0057747a11 */ /* 0x000fc400078a08ff */
[----:B------:R-:W-:Y:S02]  /*2810*/  LEA.HI.X.SX32 R151, R58, c[0x0][0x16c], 0x1, P6 ;  /* 0x00005b003a977a11 */ /* 0x000fe400030f0eff */
[----:B------:R-:W-:Y:S02]  /*2820*/  LOP3.LUT R121, R93, 0x30, R108, 0xf8, !PT ;  /* 0x000000305d797812 */ /* 0x000fe400078ef86c */
[----:B------:R-:W-:Y:S01]  /*2830*/  LEA R122, P6, R96, c[0x0][0x168], 0x1 ;  /* 0x00005a00607a7a11 */ /* 0x000fe200078c08ff */
[----:B------:R-:W-:Y:S01]  /*2840*/  CS2R R92, SRZ ;  /* 0x00000000005c7805 */ /* 0x000fe2000001ff00 */
[----:B------:R-:W-:Y:S02]  /*2850*/  LEA.HI.X.SX32 R153, R48, c[0x0][0x16c], 0x1, P1 ;  /* 0x00005b0030997a11 */ /* 0x000fe400008f0eff */
[----:B------:R-:W-:Y:S02]  /*2860*/  LEA R120, P1, R98, c[0x0][0x168], 0x1 ;  /* 0x00005a0062787a11 */ /* 0x000fe400078208ff */
[----:B------:R-:W-:-:S02]  /*2870*/  LEA.HI.X.SX32 R129, R85, c[0x0][0x16c], 0x1, P3 ;  /* 0x00005b0055817a11 */ /* 0x000fc400018f0eff */
[----:B------:R-:W-:Y:S02]  /*2880*/  LEA.HI.X.SX32 R159, R59, c[0x0][0x16c], 0x1, P0 ;  /* 0x00005b003b9f7a11 */ /* 0x000fe400000f0eff */
[----:B------:R-:W-:Y:S02]  /*2890*/  LEA.HI.X.SX32 R145, R84, c[0x0][0x16c], 0x1, P2 ;  /* 0x00005b0054917a11 */ /* 0x000fe400010f0eff */
[----:B------:R-:W-:Y:S02]  /*28a0*/  LEA R136, P3, R137, c[0x0][0x168], 0x1 ;  /* 0x00005a0089887a11 */ /* 0x000fe400078608ff */
[----:B------:R-:W-:Y:S02]  /*28b0*/  LEA.HI.X.SX32 R119, R86, c[0x0][0x16c], 0x1, P4 ;  /* 0x00005b0056777a11 */ /* 0x000fe400020f0eff */
[----:B------:R-:W-:Y:S02]  /*28c0*/  LEA.HI.X.SX32 R117, R87, c[0x0][0x16c], 0x1, P5 ;  /* 0x00005b0057757a11 */ /* 0x000fe400028f0eff */
[----:B------:R-:W-:-:S02]  /*28d0*/  LEA R146, P0, R97, c[0x0][0x168], 0x1 ;  /* 0x00005a0061927a11 */ /* 0x000fc400078008ff */
[----:B------:R-:W-:Y:S02]  /*28e0*/  LEA R130, P2, R99, c[0x0][0x168], 0x1 ;  /* 0x00005a0063827a11 */ /* 0x000fe400078408ff */
[----:B------:R-:W-:Y:S02]  /*28f0*/  LEA R124, P4, R111, c[0x0][0x168], 0x1 ;  /* 0x00005a006f7c7a11 */ /* 0x000fe400078808ff */
[----:B------:R-:W-:Y:S02]  /*2900*/  LEA R114, P5, R45, c[0x0][0x168], 0x1 ;  /* 0x00005a002d727a11 */ /* 0x000fe400078a08ff */
[C-C-:B------:R-:W-:Y:S02]  /*2910*/  LOP3.LUT R182, R121.reuse, 0x10, R178.reuse, 0x78, !PT ;  /* 0x0000001079b67812 */ /* 0x140fe400078e78b2 */
[----:B------:R-:W-:Y:S02]  /*2920*/  LOP3.LUT R176, R121, 0x30, R178, 0x78, !PT ;  /* 0x0000003079b07812 */ /* 0x000fe400078e78b2 */
[----:B------:R-:W-:-:S02]  /*2930*/  LEA.HI.X.SX32 R123, R96, c[0x0][0x16c], 0x1, P6 ;  /* 0x00005b00607b7a11 */ /* 0x000fc400030f0eff */
[----:B------:R-:W-:Y:S02]  /*2940*/  LEA R110, P6, R113, c[0x0][0x168], 0x1 ;  /* 0x00005a00716e7a11 */ /* 0x000fe400078c08ff */
[----:B------:R-:W-:Y:S02]  /*2950*/  LEA.HI.X.SX32 R121, R98, c[0x0][0x16c], 0x1, P1 ;  /* 0x00005b0062797a11 */ /* 0x000fe400008f0eff */
[----:B------:R-:W-:Y:S02]  /*2960*/  LEA R112, P1, R133, c[0x0][0x168], 0x1 ;  /* 0x00005a0085707a11 */ /* 0x000fe400078208ff */
[----:B------:R-:W-:Y:S02]  /*2970*/  LEA.HI.X.SX32 R137, R137, c[0x0][0x16c], 0x1, P3 ;  /* 0x00005b0089897a11 */ /* 0x000fe400018f0eff */
[----:B------:R-:W-:Y:S02]  /*2980*/  LEA.HI.X.SX32 R147, R97, c[0x0][0x16c], 0x1, P0 ;  /* 0x00005b0061937a11 */ /* 0x000fe400000f0eff */
[----:B------:R-:W-:-:S02]  /*2990*/  LEA.HI.X.SX32 R131, R99, c[0x0][0x16c], 0x1, P2 ;  /* 0x00005b0063837a11 */ /* 0x000fc400010f0eff */
[----:B------:R-:W-:Y:S02]  /*29a0*/  LEA R132, P3, R139, c[0x0][0x168], 0x1 ;  /* 0x00005a008b847a11 */ /* 0x000fe400078608ff */
[----:B------:R-:W-:Y:S02]  /*29b0*/  LEA.HI.X.SX32 R125, R111, c[0x0][0x16c], 0x1, P4 ;  /* 0x00005b006f7d7a11 */ /* 0x000fe400020f0eff */
[----:B------:R-:W-:Y:S02]  /*29c0*/  LEA.HI.X.SX32 R115, R45, c[0x0][0x16c], 0x1, P5 ;  /* 0x00005b002d737a11 */ /* 0x000fe400028f0eff */
[----:B------:R-:W-:Y:S02]  /*29d0*/  LOP3.LUT R178, R178, 0x7e, RZ, 0xc0, !PT ;  /* 0x0000007eb2b27812 */ /* 0x000fe400078ec0ff */
[----:B------:R-:W-:Y:S02]  /*29e0*/  LOP3.LUT R182, R182, 0x200, R109, 0xf8, !PT ;  /* 0x00000200b6b67812 */ /* 0x000fe400078ef86d */
[----:B------:R-:W-:-:S02]  /*29f0*/  LEA R126, P0, R127, c[0x0][0x168], 0x1 ;  /* 0x00005a007f7e7a11 */ /* 0x000fc400078008ff */
[----:B------:R-:W-:Y:S02]  /*2a00*/  LEA R142, P2, R143, c[0x0][0x168], 0x1 ;  /* 0x00005a008f8e7a11 */ /* 0x000fe400078408ff */
[----:B------:R-:W-:Y:S02]  /*2a10*/  LEA R140, P4, R141, c[0x0][0x168], 0x1 ;  /* 0x00005a008d8c7a11 */ /* 0x000fe400078808ff */
[----:B------:R-:W-:Y:S02]  /*2a20*/  LEA R138, P5, R47, c[0x0][0x168], 0x1 ;  /* 0x00005a002f8a7a11 */ /* 0x000fe400078a08ff */
[----:B------:R-:W-:Y:S02]  /*2a30*/  LEA.HI.X.SX32 R111, R113, c[0x0][0x16c], 0x1, P6 ;  /* 0x00005b00716f7a11 */ /* 0x000fe400030f0eff */
[----:B------:R-:W-:Y:S02]  /*2a40*/  LEA.HI.X.SX32 R113, R133, c[0x0][0x16c], 0x1, P1 ;  /* 0x00005b0085717a11 */ /* 0x000fe400008f0eff */
[----:B------:R-:W-:-:S02]  /*2a50*/  LEA.HI.X.SX32 R133, R139, c[0x0][0x16c], 0x1, P3 ;  /* 0x00005b008b857a11 */ /* 0x000fc400018f0eff */
[C---:B------:R-:W-:Y:S02]  /*2a60*/  LOP3.LUT R180, R178.reuse, 0x10, RZ, 0x3c, !PT ;  /* 0x00000010b2b47812 */ /* 0x040fe400078e3cff */
[C---:B------:R-:W-:Y:S02]  /*2a70*/  LOP3.LUT R184, R178.reuse, 0x20, RZ, 0x3c, !PT ;  /* 0x00000020b2b87812 */ /* 0x040fe400078e3cff */
[----:B------:R-:W-:Y:S02]  /*2a80*/  LOP3.LUT R186, R178, 0x30, RZ, 0x3c, !PT ;  /* 0x00000030b2ba7812 */ /* 0x000fe400078e3cff */
[----:B------:R-:W-:Y:S02]  /*2a90*/  LOP3.LUT R188, R182, 0x20, RZ, 0x3c, !PT ;  /* 0x00000020b6bc7812 */ /* 0x000fe400078e3cff */
[----:B------:R-:W-:Y:S02]  /*2aa0*/  LEA.HI.X.SX32 R127, R127, c[0x0][0x16c], 0x1, P0 ;  /* 0x00005b007f7f7a11 */ /* 0x000fe400000f0eff */
[----:B------:R-:W-:-:S02]  /*2ab0*/  LEA.HI.X.SX32 R143, R143, c[0x0][0x16c], 0x1, P2 ;  /* 0x00005b008f8f7a11 */ /* 0x000fc400010f0eff */
[----:B------:R-:W-:Y:S02]  /*2ac0*/  LEA.HI.X.SX32 R141, R141, c[0x0][0x16c], 0x1, P4 ;  /* 0x00005b008d8d7a11 */ /* 0x000fe400020f0eff */
[----:B------:R-:W-:Y:S02]  /*2ad0*/  LEA.HI.X.SX32 R139, R47, c[0x0][0x16c], 0x1, P5 ;  /* 0x00005b002f8b7a11 */ /* 0x000fe400028f0eff */
.L_x_3:
[----:B------:R-:W-:Y:S01]  /*2ae0*/  ISETP.GE.AND P0, PT, R2, UR5, PT ;  /* 0x0000000502007c0c */ /* 0x000fe2000bf06270 */
[----:B------:R-:W-:Y:S01]  /*2af0*/  IMAD.WIDE R44, R179, 0x2, R134 ;  /* 0x00000002b32c7825 */ /* 0x000fe200078e0286 */
[----:B------:R-:W-:Y:S02]  /*2b00*/  PRMT R59, RZ, 0x7610, R59 ;  /* 0x00007610ff3b7816 */ /* 0x000fe4000000003b */
[----:B------:R-:W-:Y:S01]  /*2b10*/  ISETP.GE.AND P1, PT, R4, UR5, PT ;  /* 0x0000000504007c0c */ /* 0x000fe2000bf26270 */
[--C-:B------:R-:W-:Y:S01]  /*2b20*/  IMAD.WIDE R46, R209, 0x2, R134.reuse ;  /* 0x00000002d12e7825 */ /* 0x100fe200078e0286 */
[----:B------:R-:W-:Y:S02]  /*2b30*/  ISETP.GE.AND P2, PT, R5, UR5, PT ;  /* 0x0000000505007c0c */ /* 0x000fe4000bf46270 */
[----:B------:R-:W-:Y:S01]  /*2b40*/  ISETP.GE.AND P3, PT, R6, UR5, PT ;  /* 0x0000000506007c0c */ /* 0x000fe2000bf66270 */
[----:B------:R-:W-:Y:S01]  /*2b50*/  IMAD.WIDE R48, R207, 0x2, R134 ;  /* 0x00000002cf307825 */ /* 0x000fe200078e0286 */
[----:B------:R-:W-:-:S02]  /*2b60*/  ISETP.GE.AND P4, PT, R7, UR5, PT ;  /* 0x0000000507007c0c */ /* 0x000fc4000bf86270 */
[----:B------:R-:W-:Y:S01]  /*2b70*/  PRMT R57, RZ, 0x7610, R57 ;  /* 0x00007610ff397816 */ /* 0x000fe20000000039 */
[----:B------:R0:W2:Y:S01]  /*2b80*/  @!P0 LDG.E.U16 R59, [R44.64] ;  /* 0x000000062c3b8981 */ /* 0x0000a2000c1e1500 */
[----:B------:R-:W-:Y:S01]  /*2b90*/  ISETP.GE.AND P0, PT, R8, UR5, PT ;  /* 0x0000000508007c0c */ /* 0x000fe2000bf06270 */
[----:B------:R-:W-:Y:S01]  /*2ba0*/  IMAD.WIDE R50, R205, 0x2, R134 ;  /* 0x00000002cd327825 */ /* 0x000fe200078e0286 */
[----:B------:R-:W-:Y:S02]  /*2bb0*/  PRMT R96, RZ, 0x7610, R96 ;  /* 0x00007610ff607816 */ /* 0x000fe40000000060 */
[----:B------:R-:W-:Y:S01]  /*2bc0*/  PRMT R56, RZ, 0x7610, R56 ;  /* 0x00007610ff387816 */ /* 0x000fe20000000038 */
[----:B------:R-:W-:Y:S01]  /*2bd0*/  IMAD.WIDE R52, R203, 0x2, R134 ;  /* 0x00000002cb347825 */ /* 0x000fe200078e0286 */
[----:B------:R-:W-:Y:S01]  /*2be0*/  PRMT R85, RZ, 0x7610, R85 ;  /* 0x00007610ff557816 */ /* 0x000fe20000000055 */
[----:B------:R1:W3:Y:S01]  /*2bf0*/  @!P1 LDG.E.U16 R57, [R46.64] ;  /* 0x000000062e399981 */ /* 0x0002e2000c1e1500 */
[----:B------:R-:W-:Y:S01]  /*2c00*/  PRMT R55, RZ, 0x7610, R55 ;  /* 0x00007610ff377816 */ /* 0x000fe20000000037 */
[----:B0-----:R-:W-:Y:S01]  /*2c10*/  IMAD.WIDE R44, R201, 0x2, R134 ;  /* 0x00000002c92c7825 */ /* 0x001fe200078e0286 */
[----:B------:R-:W-:Y:S01]  /*2c20*/  ISETP.GE.AND P1, PT, R9, UR5, PT ;  /* 0x0000000509007c0c */ /* 0x000fe2000bf26270 */
[----:B------:R0:W4:Y:S01]  /*2c30*/  @!P2 LDG.E.U16 R96, [R48.64] ;  /* 0x000000063060a981 */ /* 0x000122000c1e1500 */
[----:B------:R-:W-:-:S03]  /*2c40*/  ISETP.GE.AND P2, PT, R10, UR5, PT ;  /* 0x000000050a007c0c */ /* 0x000fc6000bf46270 */
[----:B------:R5:W3:Y:S01]  /*2c50*/  @!P3 LDG.E.U16 R56, [R50.64] ;  /* 0x000000063238b981 */ /* 0x000ae2000c1e1500 */
[----:B------:R-:W-:-:S03]  /*2c60*/  ISETP.GE.AND P3, PT, R11, UR5, PT ;  /* 0x000000050b007c0c */ /* 0x000fc6000bf66270 */
[----:B------:R0:W3:Y:S01]  /*2c70*/  @!P4 LDG.E.U16 R85, [R52.64] ;  /* 0x000000063455c981 */ /* 0x0000e2000c1e1500 */
[----:B------:R-:W-:-:S03]  /*2c80*/  ISETP.GE.AND P4, PT, R12, UR5, PT ;  /* 0x000000050c007c0c */ /* 0x000fc6000bf86270 */
[----:B------:R5:W4:Y:S01]  /*2c90*/  @!P0 LDG.E.U16 R55, [R44.64] ;  /* 0x000000062c378981 */ /* 0x000b22000c1e1500 */
[----:B------:R-:W-:Y:S01]  /*2ca0*/  ISETP.GE.AND P0, PT, R13, UR5, PT ;  /* 0x000000050d007c0c */ /* 0x000fe2000bf06270 */
[----:B-1----:R-:W-:Y:S01]  /*2cb0*/  IMAD.WIDE R46, R199, 0x2, R134 ;  /* 0x00000002c72e7825 */ /* 0x002fe200078e0286 */
[----:B------:R-:W-:Y:S02]  /*2cc0*/  PRMT R86, RZ, 0x7610, R86 ;  /* 0x00007610ff567816 */ /* 0x000fe40000000056 */
[----:B------:R-:W-:Y:S01]  /*2cd0*/  PRMT R54, RZ, 0x7610, R54 ;  /* 0x00007610ff367816 */ /* 0x000fe20000000036 */
[----:B0-----:R-:W-:Y:S01]  /*2ce0*/  IMAD.WIDE R48, R197, 0x2, R134 ;  /* 0x00000002c5307825 */ /* 0x001fe200078e0286 */
[----:B------:R-:W-:Y:S02]  /*2cf0*/  PRMT R87, RZ, 0x7610, R87 ;  /* 0x00007610ff577816 */ /* 0x000fe40000000057 */
[----:B------:R-:W-:Y:S01]  /*2d00*/  PRMT R192, RZ, 0x7610, R192 ;  /* 0x00007610ffc07816 */ /* 0x000fe200000000c0 */
[----:B-----5:R-:W-:Y:S01]  /*2d10*/  IMAD.WIDE R50, R195, 0x2, R134 ;  /* 0x00000002c3327825 */ /* 0x020fe200078e0286 */
[----:B------:R-:W-:Y:S01]  /*2d20*/  PRMT R84, RZ, 0x7610, R84 ;  /* 0x00007610ff547816 */ /* 0x000fe20000000054 */
[----:B------:R0:W5:Y:S02]  /*2d30*/  @!P1 LDG.E.U16 R86, [R46.64] ;  /* 0x000000062e569981 */ /* 0x000164000c1e1500 */
[----:B------:R-:W-:-:S04]  /*2d40*/  IMAD.WIDE R52, R193, 0x2, R134 ;  /* 0x00000002c1347825 */ /* 0x000fc800078e0286 */
[----:B------:R-:W-:Y:S01]  /*2d50*/  IMAD.WIDE R44, R191, 0x2, R134 ;  /* 0x00000002bf2c7825 */ /* 0x000fe200078e0286 */
[----:B------:R1:W4:Y:S01]  /*2d60*/  @!P2 LDG.E.U16 R54, [R48.64] ;  /* 0x000000063036a981 */ /* 0x000322000c1e1500 */
[----:B------:R-:W-:Y:S02]  /*2d70*/  ISETP.GE.AND P1, PT, R14, UR5, PT ;  /* 0x000000050e007c0c */ /* 0x000fe4000bf26270 */
[----:B------:R-:W-:Y:S01]  /*2d80*/  ISETP.GE.AND P2, PT, R15, UR5, PT ;  /* 0x000000050f007c0c */ /* 0x000fe2000bf46270 */
[----:B------:R0:W4:Y:S01]  /*2d90*/  @!P3 LDG.E.U16 R87, [R50.64] ;  /* 0x000000063257b981 */ /* 0x000122000c1e1500 */
[----:B------:R-:W-:-:S03]  /*2da0*/  ISETP.GE.AND P3, PT, R16, UR5, PT ;  /* 0x0000000510007c0c */ /* 0x000fc6000bf66270 */
[----:B------:R1:W5:Y:S01]  /*2db0*/  @!P4 LDG.E.U16 R192, [R52.64] ;  /* 0x0000000634c0c981 */ /* 0x000362000c1e1500 */
[----:B------:R-:W-:-:S03]  /*2dc0*/  ISETP.GE.AND P4, PT, R17, UR5, PT ;  /* 0x0000000511007c0c */ /* 0x000fc6000bf86270 */
[----:B------:R1:W5:Y:S01]  /*2dd0*/  @!P0 LDG.E.U16 R84, [R44.64] ;  /* 0x000000062c548981 */ /* 0x000362000c1e1500 */
[----:B------:R-:W-:Y:S01]  /*2de0*/  ISETP.GE.AND P0, PT, R18, UR5, PT ;  /* 0x0000000512007c0c */ /* 0x000fe2000bf06270 */
[----:B0-----:R-:W-:Y:S01]  /*2df0*/  IMAD.WIDE R46, R189, 0x2, R134 ;  /* 0x00000002bd2e7825 */ /* 0x001fe200078e0286 */
[----:B------:R-:W-:Y:S02]  /*2e00*/  PRMT R251, RZ, 0x7610, R251 ;  /* 0x00007610fffb7816 */ /* 0x000fe400000000fb */
[----:B------:R-:W-:Y:S01]  /*2e10*/  PRMT R97, RZ, 0x7610, R97 ;  /* 0x00007610ff617816 */ /* 0x000fe20000000061 */
[----:B-1----:R-:W-:Y:S01]  /*2e20*/  IMAD.WIDE R48, R187, 0x2, R134 ;  /* 0x00000002bb307825 */ /* 0x002fe200078e0286 */
[----:B------:R-:W-:Y:S02]  /*2e30*/  PRMT R98, RZ, 0x7610, R98 ;  /* 0x00007610ff627816 */ /* 0x000fe40000000062 */
[----:B------:R-:W-:Y:S01]  /*2e40*/  PRMT R58, RZ, 0x7610, R58 ;  /* 0x00007610ff3a7816 */ /* 0x000fe2000000003a */
[----:B------:R-:W-:Y:S01]  /*2e50*/  IMAD.WIDE R50, R185, 0x2, R134 ;  /* 0x00000002b9327825 */ /* 0x000fe200078e0286 */
[----:B------:R-:W-:Y:S01]  /*2e60*/  PRMT R249, RZ, 0x7610, R249 ;  /* 0x00007610fff97816 */ /* 0x000fe200000000f9 */
[----:B------:R0:W5:Y:S02]  /*2e70*/  @!P1 LDG.E.U16 R251, [R46.64] ;  /* 0x000000062efb9981 */ /* 0x000164000c1e1500 */
[----:B------:R-:W-:-:S02]  /*2e80*/  IMAD.WIDE R52, R183, 0x2, R134 ;  /* 0x00000002b7347825 */ /* 0x000fc400078e0286 */
[----:B------:R1:W5:Y:S02]  /*2e90*/  @!P2 LDG.E.U16 R97, [R48.64] ;  /* 0x000000063061a981 */ /* 0x000364000c1e1500 */
[----:B------:R-:W-:Y:S02]  /*2ea0*/  IMAD.WIDE R44, R181, 0x2, R134 ;  /* 0x00000002b52c7825 */ /* 0x000fe400078e0286 */
[----:B------:R0:W5:Y:S04]  /*2eb0*/  @!P3 LDG.E.U16 R98, [R50.64] ;  /* 0x000000063262b981 */ /* 0x000168000c1e1500 */
[----:B------:R0:W5:Y:S04]  /*2ec0*/  @!P4 LDG.E.U16 R58, [R52.64] ;  /* 0x00000006343ac981 */ /* 0x000168000c1e1500 */
[----:B------:R1:W5:Y:S04]  /*2ed0*/  @!P0 LDG.E.U16 R249, [R44.64] ;  /* 0x000000062cf98981 */ /* 0x000368000c1e1500 */
[----:B------:R-:W-:Y:S01]  /*2ee0*/  BAR.SYNC.DEFER_BLOCKING 0x0 ;  /* 0x0000000000007b1d */ /* 0x000fe20000010000 */
[----:B------:R-:W-:Y:S01]  /*2ef0*/  ISETP.GE.AND P1, PT, R3, UR5, PT ;  /* 0x0000000503007c0c */ /* 0x000fe2000bf26270 */
[----:B0-----:R-:W-:Y:S01]  /*2f00*/  IMAD.WIDE R46, R177, 0x2, R138 ;  /* 0x00000002b12e7825 */ /* 0x001fe200078e028a */
[----:B------:R-:W-:-:S02]  /*2f10*/  PRMT R247, RZ, 0x7610, R247 ;  /* 0x00007610fff77816 */ /* 0x000fc400000000f7 */
[----:B------:R-:W-:Y:S01]  /*2f20*/  PRMT R237, RZ, 0x7610, R237 ;  /* 0x00007610ffed7816 */ /* 0x000fe200000000ed */
[----:B-1----:R-:W-:Y:S01]  /*2f30*/  IMAD.WIDE R48, R177, 0x2, R140 ;  /* 0x00000002b1307825 */ /* 0x002fe200078e028c */
[----:B------:R-:W-:-:S03]  /*2f40*/  PRMT R227, RZ, 0x7610, R227 ;  /* 0x00007610ffe37816 */ /* 0x000fc600000000e3 */
[C---:B------:R-:W-:Y:S01]  /*2f50*/  IMAD.WIDE R50, R177.reuse, 0x2, R132 ;  /* 0x00000002b1327825 */ /* 0x040fe200078e0284 */
[----:B------:R-:W-:Y:S02]  /*2f60*/  PRMT R219, RZ, 0x7610, R219 ;  /* 0x00007610ffdb7816 */ /* 0x000fe400000000db */
[----:B------:R-:W-:Y:S01]  /*2f70*/  PRMT R245, RZ, 0x7610, R245 ;  /* 0x00007610fff57816 */ /* 0x000fe200000000f5 */
[C---:B------:R-:W-:Y:S01]  /*2f80*/  IMAD.WIDE R44, R177.reuse, 0x2, R142 ;  /* 0x00000002b12c7825 */ /* 0x040fe200078e028e */
[----:B------:R-:W-:Y:S02]  /*2f90*/  PRMT R235, RZ, 0x7610, R235 ;  /* 0x00007610ffeb7816 */ /* 0x000fe400000000eb */
[----:B------:R-:W-:Y:S01]  /*2fa0*/  PRMT R225, RZ, 0x7610, R225 ;  /* 0x00007610ffe17816 */ /* 0x000fe200000000e1 */
[C---:B------:R-:W-:Y:S01]  /*2fb0*/  IMAD.WIDE R52, R177.reuse, 0x2, R114 ;  /* 0x00000002b1347825 */ /* 0x040fe200078e0272 */
[----:B------:R-:W-:Y:S01]  /*2fc0*/  PRMT R217, RZ, 0x7610, R217 ;  /* 0x00007610ffd97816 */ /* 0x000fe200000000d9 */
[----:B------:R0:W5:Y:S04]  /*2fd0*/  @!P1 LDG.E.U16 R247, [R46.64] ;  /* 0x000000062ef79981 */ /* 0x000168000c1e1500 */
[----:B------:R1:W5:Y:S04]  /*2fe0*/  @!P1 LDG.E.U16 R237, [R48.64] ;  /* 0x0000000630ed9981 */ /* 0x000368000c1e1500 */
[----:B------:R1:W5:Y:S01]  /*2ff0*/  @!P1 LDG.E.U16 R227, [R50.64] ;  /* 0x0000000632e39981 */ /* 0x000362000c1e1500 */
[----:B0-----:R-:W-:Y:S01]  /*3000*/  IMAD.WIDE R46, R177, 0x2, R112 ;  /* 0x00000002b12e7825 */ /* 0x001fe200078e0270 */
[----:B------:R-:W-:-:S02]  /*3010*/  PRMT R243, RZ, 0x7610, R243 ;  /* 0x00007610fff37816 */ /* 0x000fc400000000f3 */
[----:B------:R0:W5:Y:S01]  /*3020*/  @!P1 LDG.E.U16 R219, [R44.64] ;  /* 0x000000062cdb9981 */ /* 0x000162000c1e1500 */
[C---:B-1----:R-:W-:Y:S01]  /*3030*/  IMAD.WIDE R48, R177.reuse, 0x2, R126 ;  /* 0x00000002b1307825 */ /* 0x042fe200078e027e */
[----:B------:R-:W-:Y:S02]  /*3040*/  PRMT R233, RZ, 0x7610, R233 ;  /* 0x00007610ffe97816 */ /* 0x000fe400000000e9 */
[----:B------:R1:W5:Y:S01]  /*3050*/  @!P1 LDG.E.U16 R245, [R46.64] ;  /* 0x000000062ef59981 */ /* 0x000362000c1e1500 */
[C---:B------:R-:W-:Y:S01]  /*3060*/  IMAD.WIDE R50, R177.reuse, 0x2, R110 ;  /* 0x00000002b1327825 */ /* 0x040fe200078e026e */
[----:B------:R-:W-:Y:S02]  /*3070*/  PRMT R223, RZ, 0x7610, R223 ;  /* 0x00007610ffdf7816 */ /* 0x000fe400000000df */
[----:B------:R1:W5:Y:S01]  /*3080*/  @!P1 LDG.E.U16 R235, [R48.64] ;  /* 0x0000000630eb9981 */ /* 0x000362000c1e1500 */
[----:B------:R-:W-:Y:S01]  /*3090*/  PRMT R215, RZ, 0x7610, R215 ;  /* 0x00007610ffd77816 */ /* 0x000fe200000000d7 */
[----:B0-----:R-:W-:-:S02]  /*30a0*/  IMAD.WIDE R44, R177, 0x2, R124 ;  /* 0x00000002b12c7825 */ /* 0x001fc400078e027c */
[----:B------:R0:W5:Y:S02]  /*30b0*/  @!P1 LDG.E.U16 R225, [R50.64] ;  /* 0x0000000632e19981 */ /* 0x000164000c1e1500 */
[C---:B-1----:R-:W-:Y:S01]  /*30c0*/  IMAD.WIDE R46, R177.reuse, 0x2, R136 ;  /* 0x00000002b12e7825 */ /* 0x042fe200078e0288 */
[----:B------:R-:W-:Y:S01]  /*30d0*/  PRMT R241, RZ, 0x7610, R241 ;  /* 0x00007610fff17816 */ /* 0x000fe200000000f1 */
[----:B------:R1:W5:Y:S02]  /*30e0*/  @!P1 LDG.E.U16 R217, [R52.64] ;  /* 0x0000000634d99981 */ /* 0x000364000c1e1500 */
[C---:B------:R-:W-:Y:S01]  /*30f0*/  IMAD.WIDE R48, R177.reuse, 0x2, R130 ;  /* 0x00000002b1307825 */ /* 0x040fe200078e0282 */
[----:B------:R-:W-:Y:S01]  /*3100*/  PRMT R231, RZ, 0x7610, R231 ;  /* 0x00007610ffe77816 */ /* 0x000fe200000000e7 */
[----:B------:R1:W5:Y:S02]  /*3110*/  @!P1 LDG.E.U16 R243, [R44.64] ;  /* 0x000000062cf39981 */ /* 0x000364000c1e1500 */
[C---:B0-----:R-:W-:Y:S01]  /*3120*/  IMAD.WIDE R50, R177.reuse, 0x2, R120 ;  /* 0x00000002b1327825 */ /* 0x041fe200078e0278 */
[----:B------:R-:W-:Y:S01]  /*3130*/  PRMT R221, RZ, 0x7610, R221 ;  /* 0x00007610ffdd7816 */ /* 0x000fe200000000dd */
[----:B------:R0:W5:Y:S01]  /*3140*/  @!P1 LDG.E.U16 R233, [R46.64] ;  /* 0x000000062ee99981 */ /* 0x000162000c1e1500 */
[----:B------:R-:W-:Y:S01]  /*3150*/  PRMT R99, RZ, 0x7610, R99 ;  /* 0x00007610ff637816 */ /* 0x000fe20000000063 */
[C---:B-1----:R-:W-:Y:S01]  /*3160*/  IMAD.WIDE R52, R177.reuse, 0x2, R146 ;  /* 0x00000002b1347825 */ /* 0x042fe200078e0292 */
[----:B------:R-:W-:Y:S01]  /*3170*/  PRMT R239, RZ, 0x7610, R239 ;  /* 0x00007610ffef7816 */ /* 0x000fe200000000ef */
[----:B------:R1:W5:Y:S02]  /*3180*/  @!P1 LDG.E.U16 R223, [R48.64] ;  /* 0x0000000630df9981 */ /* 0x000364000c1e1500 */
[----:B------:R-:W-:-:S02]  /*3190*/  IMAD.WIDE R44, R177, 0x2, R122 ;  /* 0x00000002b12c7825 */ /* 0x000fc400078e027a */
[----:B------:R1:W5:Y:S02]  /*31a0*/  @!P1 LDG.E.U16 R215, [R50.64] ;  /* 0x0000000632d79981 */ /* 0x000364000c1e1500 */
[C---:B0-----:R-:W-:Y:S01]  /*31b0*/  IMAD.WIDE R46, R177.reuse, 0x2, R116 ;  /* 0x00000002b12e7825 */ /* 0x041fe200078e0274 */
[----:B------:R-:W-:Y:S01]  /*31c0*/  PRMT R229, RZ, 0x7610, R229 ;  /* 0x00007610ffe57816 */ /* 0x000fe200000000e5 */
[----:B------:R0:W5:Y:S02]  /*31d0*/  @!P1 LDG.E.U16 R241, [R52.64] ;  /* 0x0000000634f19981 */ /* 0x000164000c1e1500 */
[C---:B-1----:R-:W-:Y:S01]  /*31e0*/  IMAD.WIDE R48, R177.reuse, 0x2, R118 ;  /* 0x00000002b1307825 */ /* 0x042fe200078e0276 */
[----:B------:R-:W-:Y:S01]  /*31f0*/  PRMT R194, RZ, 0x7610, R194 ;  /* 0x00007610ffc27816 */ /* 0x000fe200000000c2 */
[----:B------:R1:W5:Y:S02]  /*3200*/  @!P1 LDG.E.U16 R231, [R44.64] ;  /* 0x000000062ce79981 */ /* 0x000364000c1e1500 */
[C---:B------:R-:W-:Y:S01]  /*3210*/  IMAD.WIDE R50, R177.reuse, 0x2, R128 ;  /* 0x00000002b1327825 */ /* 0x040fe200078e0280 */
[----:B------:R-:W-:Y:S01]  /*3220*/  PRMT R202, RZ, 0x7610, R202 ;  /* 0x00007610ffca7816 */ /* 0x000fe200000000ca */
[----:B------:R1:W5:Y:S01]  /*3230*/  @!P1 LDG.E.U16 R221, [R46.64] ;  /* 0x000000062edd9981 */ /* 0x000362000c1e1500 */
[----:B------:R-:W-:Y:S01]  /*3240*/  PRMT R196, RZ, 0x7610, R196 ;  /* 0x00007610ffc47816 */ /* 0x000fe200000000c4 */
[C---:B0-----:R-:W-:Y:S01]  /*3250*/  IMAD.WIDE R52, R177.reuse, 0x2, R144 ;  /* 0x00000002b1347825 */ /* 0x041fe200078e0290 */
[----:B------:R-:W-:Y:S01]  /*3260*/  PRMT R200, RZ, 0x7610, R200 ;  /* 0x00007610ffc87816 */ /* 0x000fe200000000c8 */
[----:B------:R0:W5:Y:S02]  /*3270*/  @!P1 LDG.E.U16 R99, [R48.64] ;  /* 0x0000000630639981 */ /* 0x000164000c1e1500 */
[----:B-1----:R-:W-:-:S02]  /*3280*/  IMAD.WIDE R44, R177, 0x2, R152 ;  /* 0x00000002b12c7825 */ /* 0x002fc400078e0298 */
[----:B------:R1:W5:Y:S02]  /*3290*/  @!P1 LDG.E.U16 R239, [R50.64] ;  /* 0x0000000632ef9981 */ /* 0x000364000c1e1500 */
[C---:B------:R-:W-:Y:S01]  /*32a0*/  IMAD.WIDE R46, R177.reuse, 0x2, R150 ;  /* 0x00000002b12e7825 */ /* 0x040fe200078e0296 */
[----:B------:R-:W-:Y:S01]  /*32b0*/  PRMT R198, RZ, 0x7610, R198 ;  /* 0x00007610ffc67816 */ /* 0x000fe200000000c6 */
[----:B------:R1:W5:Y:S02]  /*32c0*/  @!P1 LDG.E.U16 R229, [R52.64] ;  /* 0x0000000634e59981 */ /* 0x000364000c1e1500 */
[C---:B0-----:R-:W-:Y:S01]  /*32d0*/  IMAD.WIDE R48, R177.reuse, 0x2, R148 ;  /* 0x00000002b1307825 */ /* 0x041fe200078e0294 */
[----:B------:R-:W-:Y:S01]  /*32e0*/  PRMT R206, RZ, 0x7610, R206 ;  /* 0x00007610ffce7816 */ /* 0x000fe200000000ce */
[----:B------:R0:W5:Y:S02]  /*32f0*/  @!P1 LDG.E.U16 R194, [R44.64] ;  /* 0x000000062cc29981 */ /* 0x000164000c1e1500 */
[C---:B-1----:R-:W-:Y:S01]  /*3300*/  IMAD.WIDE R50, R177.reuse, 0x2, R160 ;  /* 0x00000002b1327825 */ /* 0x042fe200078e02a0 */
[----:B------:R-:W-:Y:S01]  /*3310*/  PRMT R210, RZ, 0x7610, R210 ;  /* 0x00007610ffd27816 */ /* 0x000fe200000000d2 */
[----:B------:R1:W5:Y:S01]  /*3320*/  @!P1 LDG.E.U16 R202, [R46.64] ;  /* 0x000000062eca9981 */ /* 0x000362000c1e1500 */
[----:B------:R-:W-:Y:S01]  /*3330*/  PRMT R212, RZ, 0x7610, R212 ;  /* 0x00007610ffd47816 */ /* 0x000fe200000000d4 */
[C---:B------:R-:W-:Y:S01]  /*3340*/  IMAD.WIDE R52, R177.reuse, 0x2, R166 ;  /* 0x00000002b1347825 */ /* 0x040fe200078e02a6 */
[----:B------:R-:W-:Y:S01]  /*3350*/  PRMT R216, RZ, 0x7610, R216 ;  /* 0x00007610ffd87816 */ /* 0x000fe200000000d8 */
[----:B------:R1:W5:Y:S02]  /*3360*/  @!P1 LDG.E.U16 R196, [R48.64] ;  /* 0x0000000630c49981 */ /* 0x000364000c1e1500 */
        /* <DEDUP_REMOVED lines=17> */
[C---:B0-----:R-:W-:Y:S02]  /*3480*/  IMAD.WIDE R46, R177.reuse, 0x2, R156 ;  /* 0x00000002b12e7825 */ /* 0x041fe400078e029c */
[----:B------:R-:W5:Y:S02]  /*3490*/  @!P1 LDG.E.U16 R218, [R52.64] ;  /* 0x0000000634da9981 */ /* 0x000f64000c1e1500 */
[C---:B-1----:R-:W-:Y:S02]  /*34a0*/  IMAD.WIDE R48, R177.reuse, 0x2, R170 ;  /* 0x00000002b1307825 */ /* 0x042fe400078e02aa */
[----:B------:R-:W5:Y:S02]  /*34b0*/  @!P1 LDG.E.U16 R204, [R44.64] ;  /* 0x000000062ccc9981 */ /* 0x000f64000c1e1500 */
[----:B------:R-:W-:-:S02]  /*34c0*/  IMAD.WIDE R50, R177, 0x2, R174 ;  /* 0x00000002b1327825 */ /* 0x000fc400078e02ae */
[----:B------:R-:W5:Y:S04]  /*34d0*/  @!P1 LDG.E.U16 R208, [R46.64] ;  /* 0x000000062ed09981 */ /* 0x000f68000c1e1500 */
[----:B------:R-:W5:Y:S04]  /*34e0*/  @!P1 LDG.E.U16 R214, [R48.64] ;  /* 0x0000000630d69981 */ /* 0x000f68000c1e1500 */
[----:B------:R-:W5:Y:S04]  /*34f0*/  @!P1 LDG.E.U16 R220, [R50.64] ;  /* 0x0000000632dc9981 */ /* 0x000f68000c1e1500 */
[----:B--2---:R-:W-:Y:S04]  /*3500*/  STS.U16 [R178+0x1000], R59 ;  /* 0x0010003bb2007388 */ /* 0x004fe80000000400 */
[----:B---3--:R-:W-:Y:S04]  /*3510*/  STS.U16 [R178+0x1200], R85 ;  /* 0x00120055b2007388 */ /* 0x008fe80000000400 */
[----:B----4-:R-:W-:Y:S04]  /*3520*/  STS.U16 [R178+0x1400], R87 ;  /* 0x00140057b2007388 */ /* 0x010fe80000000400 */
[----:B-----5:R-:W-:Y:S04]  /*3530*/  STS.U16 [R178+0x1600], R97 ;  /* 0x00160061b2007388 */ /* 0x020fe80000000400 */
[----:B------:R-:W-:Y:S04]  /*3540*/  STS.U16 [R180+0x1080], R57 ;  /* 0x00108039b4007388 */ /* 0x000fe80000000400 */
        /* <DEDUP_REMOVED lines=11> */
[----:B------:R-:W-:Y:S04]  /*3600*/  STS.U16 [R178], R247 ;  /* 0x000000f7b2007388 */ /* 0x000fe80000000400 */
        /* <DEDUP_REMOVED lines=31> */
[----:B------:R-:W-:Y:S06]  /*3800*/  BAR.SYNC.DEFER_BLOCKING 0x0 ;  /* 0x0000000000007b1d */ /* 0x000fec0000010000 */
[----:B------:R-:W-:Y:S04]  /*3810*/  LDSM.16.MT88.4 R84, [R182+0x1000] ;  /* 0x00100000b654783b */ /* 0x000fe80000004200 */
[----:B------:R-:W0:Y:S04]  /*3820*/  LDSM.16.M88.4 R44, [R176+UR4] ;  /* 0x00000004b02c783b */ /* 0x000e280008000200 */
[----:B------:R-:W1:Y:S04]  /*3830*/  LDSM.16.M88.4 R48, [R176+UR4+0x400] ;  /* 0x00040004b030783b */ /* 0x000e680008000200 */
[----:B------:R-:W2:Y:S04]  /*3840*/  LDSM.16.M88.4 R52, [R176+UR4+0x800] ;  /* 0x00080004b034783b */ /* 0x000ea80008000200 */
[----:B------:R-:W3:Y:S04]  /*3850*/  LDSM.16.M88.4 R56, [R176+UR4+0xc00] ;  /* 0x000c0004b038783b */ /* 0x000ee80008000200 */
[----:B------:R-:W4:Y:S01]  /*3860*/  LDSM.16.MT88.4 R96, [R188+0x1000] ;  /* 0x00100000bc60783b */ /* 0x000f220000004200 */
[C---:B0-----:R-:W-:Y:S08]  /*3870*/  HMMA.16816.F32.BF16 R80, R84.reuse, R44, R80 ;  /* 0x0000002c5450723c */ /* 0x041ff00000041850 */
[C---:B-1----:R-:W-:Y:S08]  /*3880*/  HMMA.16816.F32.BF16 R76, R84.reuse, R48, R76 ;  /* 0x00000030544c723c */ /* 0x042ff0000004184c */
[C---:B--2---:R-:W-:Y:S08]  /*3890*/  HMMA.16816.F32.BF16 R72, R84.reuse, R52, R72 ;  /* 0x000000345448723c */ /* 0x044ff00000041848 */
[----:B---3--:R-:W-:Y:S01]  /*38a0*/  HMMA.16816.F32.BF16 R88, R84, R56, R88 ;  /* 0x000000385458723c */ /* 0x008fe20000041858 */
[----:B------:R-:W0:Y:S07]  /*38b0*/  LDSM.16.MT88.4 R84, [R182+0x1400] ;  /* 0x00140000b654783b */ /* 0x000e2e0000004200 */
[C---:B----4-:R-:W-:Y:S08]  /*38c0*/  HMMA.16816.F32.BF16 R68, R96.reuse, R44, R68 ;  /* 0x0000002c6044723c */ /* 0x050ff00000041844 */
[C---:B------:R-:W-:Y:S08]  /*38d0*/  HMMA.16816.F32.BF16 R64, R96.reuse, R48, R64 ;  /* 0x000000306040723c */ /* 0x040ff00000041840 */
[C---:B------:R-:W-:Y:S08]  /*38e0*/  HMMA.16816.F32.BF16 R60, R96.reuse, R52, R60 ;  /* 0x00000034603c723c */ /* 0x040ff0000004183c */
[----:B------:R-:W-:Y:S01]  /*38f0*/  HMMA.16816.F32.BF16 R92, R96, R56, R92 ;  /* 0x00000038605c723c */ /* 0x000fe2000004185c */
[----:B------:R-:W1:Y:S01]  /*3900*/  LDSM.16.MT88.4 R96, [R188+0x1400] ;  /* 0x00140000bc60783b */ /* 0x000e620000004200 */
[----:B------:R-:W-:-:S04]  /*3910*/  IADD3 R190, R190, -0x1, RZ ;  /* 0xffffffffbebe7810 */ /* 0x000fc80007ffe0ff */
[----:B------:R-:W-:Y:S01]  /*3920*/  ISETP.NE.U32.AND P0, PT, R190, RZ, PT ;  /* 0x000000ffbe00720c */ /* 0x000fe20003f05070 */
[----:B------:R-:W-:Y:S01]  /*3930*/  UIADD3 UR5, UR5, -0x20, URZ ;  /* 0xffffffe005057890 */ /* 0x000fe2000fffe03f */
[----:B0-----:R-:W-:Y:S01]  /*3940*/  HMMA.16816.F32.BF16 R80, R84, R46, R80 ;  /* 0x0000002e5450723c */ /* 0x001fe20000041850 */
[----:B------:R-:W-:-:S04]  /*3950*/  IMAD.WIDE R174, R211, 0x2, R174 ;  /* 0x00000002d3ae7825 */ /* 0x000fc800078e02ae */
[----:B------:R-:W-:-:S03]  /*3960*/  IMAD.WIDE R172, R211, 0x2, R172 ;  /* 0x00000002d3ac7825 */ /* 0x000fc600078e02ac */
[----:B------:R-:W-:Y:S01]  /*3970*/  HMMA.16816.F32.BF16 R76, R84, R50, R76 ;  /* 0x00000032544c723c */ /* 0x000fe2000004184c */
        /* <DEDUP_REMOVED lines=8> */
[----:B-1----:R-:W-:Y:S01]  /*3a00*/  HMMA.16816.F32.BF16 R68, R96, R46, R68 ;  /* 0x0000002e6044723c */ /* 0x002fe20000041844 */
        /* <DEDUP_REMOVED lines=27> */
[----:B------:R-:W-:Y:S01]  /*3bc0*/  IMAD.WIDE R134, R213, 0x2, R134 ;  /* 0x00000002d5867825 */ /* 0x000fe200078e0286 */
[----:B------:R-:W-:Y:S01]  /*3bd0*/  @!P0 CALL.REL.NOINC `(.L_x_2) ;  /* 0x0000001000008944 */ /* 0x000fe20003c00000 */
[----:B------:R-:W-:Y:S05]  /*3be0*/  BRA `(.L_x_3) ;  /* 0xffffeef000007947 */ /* 0x000fea000383ffff */
.L_x_2:
[----:B------:R-:W-:Y:S02]  /*3bf0*/  F2FP.BF16.PACK_AB R2, R67, R71 ;  /* 0x000000474302723e */ /* 0x000fe400000010ff */
[----:B------:R-:W-:Y:S02]  /*3c00*/  F2FP.BF16.PACK_AB R4, R79, R83 ;  /* 0x000000534f04723e */ /* 0x000fe400000010ff */
[----:B------:R-:W-:Y:S02]  /*3c10*/  F2FP.BF16.PACK_AB R6, R65, R69 ;  /* 0x000000454106723e */ /* 0x000fe400000010ff */
[----:B------:R-:W-:Y:S02]  /*3c20*/  F2FP.BF16.PACK_AB R8, R77, R81 ;  /* 0x000000514d08723e */ /* 0x000fe400000010ff */
[----:B------:R-:W-:Y:S02]  /*3c30*/  F2FP.BF16.PACK_AB R3, R95, R63 ;  /* 0x0000003f5f03723e */ /* 0x000fe400000010ff */
[----:B------:R-:W-:-:S02]  /*3c40*/  F2FP.BF16.PACK_AB R67, R94, R62 ;  /* 0x0000003e5e43723e */ /* 0x000fc400000010ff */
        /* <DEDUP_REMOVED lines=10> */
.L_x_1:
[----:B------:R-:W-:Y:S01]  /*3cf0*/  SHF.R.S32.HI R10, RZ, 0x4, R0 ;  /* 0x00000004ff0a7819 */ /* 0x000fe20000011400 */
[----:B------:R-:W-:Y:S01]  /*3d00*/  BAR.SYNC.DEFER_BLOCKING 0x0 ;  /* 0x0000000000007b1d */ /* 0x000fe20000010000 */
[----:B------:R-:W-:Y:S01]  /*3d10*/  LOP3.LUT R0, R0, 0xc, RZ, 0xc0, !PT ;  /* 0x0000000c00007812 */ /* 0x000fe200078ec0ff */
[----:B------:R-:W-:Y:S01]  /*3d20*/  IMAD.MOV.U32 R17, RZ, RZ, c[0x0][0x198] ;  /* 0x00006600ff117624 */ /* 0x000fe200078e00ff */
[----:B------:R-:W-:-:S02]  /*3d30*/  SGXT R10, R10, 0x1 ;  /* 0x000000010a0a781a */ /* 0x000fc40000000200 */
[----:B------:R-:W-:Y:S02]  /*3d40*/  LOP3.LUT R109, R109, 0x60, RZ, 0xc0, !PT ;  /* 0x000000606d6d7812 */ /* 0x000fe400078ec0ff */
[----:B------:R-:W-:Y:S02]  /*3d50*/  LOP3.LUT R11, R10, 0x408, RZ, 0xc0, !PT ;  /* 0x000004080a0b7812 */ /* 0x000fe400078ec0ff */
[----:B------:R-:W-:Y:S01]  /*3d60*/  ISETP.GE.AND P0, PT, R107, c[0x0][0x178], PT ;  /* 0x00005e006b007a0c */ /* 0x000fe20003f06270 */
[----:B------:R-:W-:Y:S01]  /*3d70*/  IMAD R109, R0, 0x100, R109 ;  /* 0x00000100006d7824 */ /* 0x000fe200078e026d */
[----:B------:R-:W-:Y:S01]  /*3d80*/  LOP3.LUT R11, R11, 0x78, R108, 0x78, !PT ;  /* 0x000000780b0b7812 */ /* 0x000fe200078e786c */
[----:B------:R-:W-:Y:S01]  /*3d90*/  IMAD R107, R107, c[0x0][0x194], RZ ;  /* 0x000065006b6b7a24 */ /* 0x000fe200078e02ff */
[----:B------:R-:W-:Y:S01]  /*3da0*/  LOP3.LUT R108, R108, 0x180, RZ, 0xc0, !PT ;  /* 0x000001806c6c7812 */ /* 0x000fe200078ec0ff */
[----:B------:R-:W-:Y:S01]  /*3db0*/  IMAD R109, R0, 0x2, R109 ;  /* 0x00000002006d7824 */ /* 0x000fe200078e026d */
[----:B------:R-:W-:-:S02]  /*3dc0*/  LOP3.LUT R11, R11, UR4, RZ, 0xfc, !PT ;  /* 0x000000040b0b7c12 */ /* 0x000fc4000f8efcff */
[----:B------:R-:W-:Y:S01]  /*3dd0*/  ISETP.LT.AND P1, PT, R19, c[0x0][0x17c], !P0 ;  /* 0x00005f0013007a0c */ /* 0x000fe20004721270 */
[----:B------:R-:W-:Y:S01]  /*3de0*/  IMAD.IADD R108, R108, 0x1, R109 ;  /* 0x000000016c6c7824 */ /* 0x000fe200078e026d */
[----:B------:R-:W-:Y:S01]  /*3df0*/  LOP3.LUT R0, R11, 0x810, RZ, 0x3c, !PT ;  /* 0x000008100b007812 */ /* 0x000fe200078e3cff */
[----:B------:R-:W-:Y:S01]  /*3e00*/  IMAD R19, R19, c[0x0][0x198], RZ ;  /* 0x0000660013137a24 */ /* 0x000fe200078e02ff */
[C---:B------:R-:W-:Y:S02]  /*3e10*/  LEA R15, P3, R107.reuse, c[0x0][0x170], 0x1 ;  /* 0x00005c006b0f7a11 */ /* 0x040fe400078608ff */
[C---:B------:R-:W-:Y:S01]  /*3e20*/  LOP3.LUT R10, R108.reuse, 0x8, RZ, 0x3c, !PT ;  /* 0x000000086c0a7812 */ /* 0x040fe200078e3cff */
[----:B------:R-:W-:Y:S01]  /*3e30*/  STS.64 [R11], R76 ;  /* 0x0000004c0b007388 */ /* 0x000fe20000000a00 */
[C---:B------:R-:W-:Y:S02]  /*3e40*/  LOP3.LUT R12, R108.reuse, 0x10, RZ, 0x3c, !PT ;  /* 0x000000106c0c7812 */ /* 0x040fe400078e3cff */
[----:B------:R-:W-:Y:S01]  /*3e50*/  LOP3.LUT R13, R108, 0x18, RZ, 0x3c, !PT ;  /* 0x000000186c0d7812 */ /* 0x000fe200078e3cff */
[----:B------:R-:W-:Y:S01]  /*3e60*/  STS.64 [R11+0x100], R8 ;  /* 0x000100080b007388 */ /* 0x000fe20000000a00 */
[C---:B------:R-:W-:Y:S01]  /*3e70*/  ISETP.LT.AND P4, PT, R20.reuse, c[0x0][0x17c], !P0 ;  /* 0x00005f0014007a0c */ /* 0x040fe20004781270 */
[----:B------:R-:W-:Y:S01]  /*3e80*/  IMAD R20, R20, c[0x0][0x198], RZ ;  /* 0x0000660014147a24 */ /* 0x000fe200078e02ff */
[----:B------:R-:W-:Y:S01]  /*3e90*/  LEA.HI.X.SX32 R107, R107, c[0x0][0x174], 0x1, P3 ;  /* 0x00005d006b6b7a11 */ /* 0x000fe200018f0eff */
[----:B------:R-:W-:Y:S01]  /*3ea0*/  STS.64 [R11+0x80], R64 ;  /* 0x000080400b007388 */ /* 0x000fe20000000a00 */
[C---:B------:R-:W-:Y:S01]  /*3eb0*/  ISETP.LT.AND P2, PT, R21.reuse, c[0x0][0x17c], !P0 ;  /* 0x00005f0015007a0c */ /* 0x040fe20004741270 */
[----:B------:R-:W-:Y:S01]  /*3ec0*/  IMAD R21, R21, c[0x0][0x198], RZ ;  /* 0x0000660015157a24 */ /* 0x000fe200078e02ff */
[----:B------:R-:W-:Y:S01]  /*3ed0*/  ISETP.LT.AND P5, PT, R35, c[0x0][0x17c], !P0 ;  /* 0x00005f0023007a0c */ /* 0x000fe200047a1270 */
[----:B------:R-:W-:Y:S04]  /*3ee0*/  STS.64 [R11+0x180], R6 ;  /* 0x000180060b007388 */ /* 0x000fe80000000a00 */
[----:B------:R-:W-:Y:S04]  /*3ef0*/  STS.64 [R0], R78 ;  /* 0x0000004e00007388 */ /* 0x000fe80000000a00 */
[----:B------:R0:W-:Y:S04]  /*3f00*/  STS.64 [R0+0x100], R4 ;  /* 0x0001000400007388 */ /* 0x0001e80000000a00 */
[----:B------:R-:W-:Y:S04]  /*3f10*/  STS.64 [R0+0x80], R66 ;  /* 0x0000804200007388 */ /* 0x000fe80000000a00 */
[----:B------:R1:W-:Y:S04]  /*3f20*/  STS.64 [R0+0x180], R2 ;  /* 0x0001800200007388 */ /* 0x0003e80000000a00 */
[----:B------:R-:W-:Y:S01]  /*3f30*/  BAR.SYNC.DEFER_BLOCKING 0x0 ;  /* 0x0000000000007b1d */ /* 0x000fe20000010000 */
[----:B0-----:R-:W-:-:S04]  /*3f40*/  LEA R4, P3, R20, R15, 0x1 ;  /* 0x0000000f14047211 */ /* 0x001fc800078608ff */
[----:B------:R-:W-:Y:S02]  /*3f50*/  LEA.HI.X.SX32 R5, R20, R107, 0x1, P3 ;  /* 0x0000006b14057211 */ /* 0x000fe400018f0eff */
[----:B-1----:R-:W-:Y:S01]  /*3f60*/  LEA R2, P6, R19, R15, 0x1 ;  /* 0x0000000f13027211 */ /* 0x002fe200078c08ff */
[----:B------:R-:W-:-:S03]  /*3f70*/  IMAD R0, R22, c[0x0][0x198], RZ ;  /* 0x0000660016007a24 */ /* 0x000fc600078e02ff */
[----:B------:R-:W-:Y:S01]  /*3f80*/  LEA.HI.X.SX32 R3, R19, R107, 0x1, P6 ;  /* 0x0000006b13037211 */ /* 0x000fe200030f0eff */
[----:B------:R-:W-:Y:S01]  /*3f90*/  IMAD R19, R17, 0x20, R19 ;  /* 0x0000002011137824 */ /* 0x000fe200078e0213 */
[CC--:B------:R-:W-:Y:S02]  /*3fa0*/  LEA R6, P6, R21.reuse, R15.reuse, 0x1 ;  /* 0x0000000f15067211 */ /* 0x0c0fe400078c08ff */
[C---:B------:R-:W-:Y:S02]  /*3fb0*/  LEA R8, P3, R0.reuse, R15, 0x1 ;  /* 0x0000000f00087211 */ /* 0x040fe400078608ff */
[-C--:B------:R-:W-:Y:S02]  /*3fc0*/  LEA.HI.X.SX32 R7, R21, R107.reuse, 0x1, P6 ;  /* 0x0000006b15077211 */ /* 0x080fe400030f0eff */
[----:B------:R-:W-:Y:S01]  /*3fd0*/  LEA.HI.X.SX32 R9, R0, R107, 0x1, P3 ;  /* 0x0000006b00097211 */ /* 0x000fe200018f0eff */
[----:B------:R-:W-:Y:S01]  /*3fe0*/  IMAD R0, R27, c[0x0][0x198], RZ ;  /* 0x000066001b007a24 */ /* 0x000fe200078e02ff */
[C---:B------:R-:W-:Y:S01]  /*3ff0*/  ISETP.LT.AND P3, PT, R24.reuse, c[0x0][0x17c], !P0 ;  /* 0x00005f0018007a0c */ /* 0x040fe20004761270 */
[----:B------:R-:W-:Y:S01]  /*4000*/  IMAD R24, R24, c[0x0][0x198], RZ ;  /* 0x0000660018187a24 */ /* 0x000fe200078e02ff */
[----:B------:R-:W0:Y:S04]  /*4010*/  LDS.64 R44, [R108] ;  /* 0x000000006c2c7984 */ /* 0x000e280000000a00 */
[----:B------:R-:W1:Y:S04]  /*4020*/  LDS.64 R46, [R10] ;  /* 0x000000000a2e7984 */ /* 0x000e680000000a00 */
[----:B------:R-:W2:Y:S04]  /*4030*/  LDS.64 R50, [R12] ;  /* 0x000000000c327984 */ /* 0x000ea80000000a00 */
[----:B------:R-:W3:Y:S04]  /*4040*/  LDS.64 R54, [R13] ;  /* 0x000000000d367984 */ /* 0x000ee80000000a00 */
[----:B------:R-:W4:Y:S04]  /*4050*/  LDS.64 R108, [R108+0x200] ;  /* 0x000200006c6c7984 */ /* 0x000f280000000a00 */
[----:B------:R5:W4:Y:S04]  /*4060*/  LDS.64 R48, [R10+0x200] ;  /* 0x000200000a307984 */ /* 0x000b280000000a00 */
[----:B------:R-:W4:Y:S04]  /*4070*/  LDS.64 R52, [R12+0x200] ;  /* 0x000200000c347984 */ /* 0x000f280000000a00 */
[----:B------:R-:W4:Y:S01]  /*4080*/  LDS.64 R56, [R13+0x200] ;  /* 0x000200000d387984 */ /* 0x000f220000000a00 */
[----:B-----5:R-:W-:-:S04]  /*4090*/  LEA R10, P6, R24, R15, 0x1 ;  /* 0x0000000f180a7211 */ /* 0x020fc800078c08ff */
[----:B------:R-:W-:Y:S01]  /*40a0*/  LEA.HI.X.SX32 R11, R24, R107, 0x1, P6 ;  /* 0x0000006b180b7211 */ /* 0x000fe200030f0eff */
[----:B0-----:R0:W-:Y:S01]  /*40b0*/  @P1 STG.E.U16 [R2.64], R44 ;  /* 0x0000002c02001986 */ /* 0x0011e2000c101506 */
[----:B------:R-:W-:-:S03]  /*40c0*/  ISETP.LT.AND P1, PT, R22, c[0x0][0x17c], !P0 ;  /* 0x00005f0016007a0c */ /* 0x000fc60004721270 */
[----:B-1----:R1:W-:Y:S01]  /*40d0*/  @P4 STG.E.U16 [R4.64], R46 ;  /* 0x0000002e04004986 */ /* 0x0023e2000c101506 */
[C---:B------:R-:W-:Y:S01]  /*40e0*/  ISETP.LT.AND P4, PT, R23.reuse, c[0x0][0x17c], !P0 ;  /* 0x00005f0017007a0c */ /* 0x040fe20004781270 */
[----:B------:R-:W-:Y:S02]  /*40f0*/  IMAD R23, R23, c[0x0][0x198], RZ ;  /* 0x0000660017177a24 */ /* 0x000fe400078e02ff */
[----:B--2---:R2:W-:Y:S03]  /*4100*/  @P2 STG.E.U16 [R6.64], R50 ;  /* 0x0000003206002986 */ /* 0x0045e6000c101506 */
[----:B0-----:R-:W-:-:S03]  /*4110*/  LEA R2, P2, R23, R15, 0x1 ;  /* 0x0000000f17027211 */ /* 0x001fc600078408ff */
[----:B---3--:R0:W-:Y:S01]  /*4120*/  @P1 STG.E.U16 [R8.64], R54 ;  /* 0x0000003608001986 */ /* 0x0081e2000c101506 */
[C---:B------:R-:W-:Y:S01]  /*4130*/  ISETP.LT.AND P1, PT, R25.reuse, c[0x0][0x17c], !P0 ;  /* 0x00005f0019007a0c */ /* 0x040fe20004721270 */
[----:B------:R-:W-:Y:S01]  /*4140*/  IMAD R25, R25, c[0x0][0x198], RZ ;  /* 0x0000660019197a24 */ /* 0x000fe200078e02ff */
[----:B------:R-:W-:Y:S02]  /*4150*/  LEA.HI.X.SX32 R3, R23, R107, 0x1, P2 ;  /* 0x0000006b17037211 */ /* 0x000fe400010f0eff */
[C---:B------:R-:W-:Y:S01]  /*4160*/  ISETP.LT.AND P2, PT, R26.reuse, c[0x0][0x17c], !P0 ;  /* 0x00005f001a007a0c */ /* 0x040fe20004741270 */
[----:B------:R-:W-:Y:S01]  /*4170*/  IMAD R26, R26, c[0x0][0x198], RZ ;  /* 0x000066001a1a7a24 */ /* 0x000fe200078e02ff */
[----:B------:R-:W-:Y:S01]  /*4180*/  PRMT R44, R44, 0x7632, R44 ;  /* 0x000076322c2c7816 */ /* 0x000fe2000000002c */
[----:B----4-:R3:W-:Y:S01]  /*4190*/  @P4 STG.E.U16 [R2.64], R108 ;  /* 0x0000006c02004986 */ /* 0x0107e2000c101506 */
[-C--:B-1----:R-:W-:Y:S02]  /*41a0*/  LEA R4, P4, R25, R15.reuse, 0x1 ;  /* 0x0000000f19047211 */ /* 0x082fe400078808ff */
[----:B------:R-:W-:Y:S01]  /*41b0*/  PRMT R46, R46, 0x7632, R46 ;  /* 0x000076322e2e7816 */ /* 0x000fe2000000002e */
[----:B------:R-:W-:Y:S01]  /*41c0*/  @P3 STG.E.U16 [R10.64], R48 ;  /* 0x000000300a003986 */ /* 0x000fe2000c101506 */
[----:B--2---:R-:W-:-:S02]  /*41d0*/  LEA R6, P3, R26, R15, 0x1 ;  /* 0x0000000f1a067211 */ /* 0x004fc400078608ff */
[-C--:B------:R-:W-:Y:S02]  /*41e0*/  LEA.HI.X.SX32 R5, R25, R107.reuse, 0x1, P4 ;  /* 0x0000006b19057211 */ /* 0x080fe400020f0eff */
[----:B------:R-:W-:Y:S02]  /*41f0*/  LEA.HI.X.SX32 R7, R26, R107, 0x1, P3 ;  /* 0x0000006b1a077211 */ /* 0x000fe400018f0eff */
[----:B------:R-:W-:Y:S01]  /*4200*/  ISETP.LT.AND P3, PT, R27, c[0x0][0x17c], !P0 ;  /* 0x00005f001b007a0c */ /* 0x000fe20004761270 */
[----:B------:R1:W-:Y:S01]  /*4210*/  @P1 STG.E.U16 [R4.64], R52 ;  /* 0x0000003404001986 */ /* 0x0003e2000c101506 */
[----:B0-----:R-:W-:Y:S02]  /*4220*/  LEA R8, P1, R0, R15, 0x1 ;  /* 0x0000000f00087211 */ /* 0x001fe400078208ff */
[----:B------:R-:W-:Y:S01]  /*4230*/  PRMT R50, R50, 0x7632, R50 ;  /* 0x0000763232327816 */ /* 0x000fe20000000032 */
[----:B------:R0:W-:Y:S01]  /*4240*/  @P2 STG.E.U16 [R6.64], R56 ;  /* 0x0000003806002986 */ /* 0x0001e2000c101506 */
[C---:B------:R-:W-:Y:S01]  /*4250*/  ISETP.LT.AND P2, PT, R28.reuse, c[0x0][0x17c], !P0 ;  /* 0x00005f001c007a0c */ /* 0x040fe20004741270 */
[----:B------:R-:W-:Y:S01]  /*4260*/  IMAD R28, R28, c[0x0][0x198], RZ ;  /* 0x000066001c1c7a24 */ /* 0x000fe200078e02ff */
[----:B------:R-:W-:Y:S01]  /*4270*/  LEA.HI.X.SX32 R9, R0, R107, 0x1, P1 ;  /* 0x0000006b00097211 */ /* 0x000fe200008f0eff */
[----:B------:R-:W-:Y:S01]  /*4280*/  IMAD R0, R32, c[0x0][0x198], RZ ;  /* 0x0000660020007a24 */ /* 0x000fe200078e02ff */
[C---:B------:R-:W-:Y:S01]  /*4290*/  ISETP.LT.AND P1, PT, R29.reuse, c[0x0][0x17c], !P0 ;  /* 0x00005f001d007a0c */ /* 0x040fe20004721270 */
[----:B------:R-:W-:Y:S01]  /*42a0*/  IMAD R29, R29, c[0x0][0x198], RZ ;  /* 0x000066001d1d7a24 */ /* 0x000fe200078e02ff */
[----:B---3--:R-:W-:Y:S01]  /*42b0*/  LEA R2, P6, R28, R15, 0x1 ;  /* 0x0000000f1c027211 */ /* 0x008fe200078c08ff */
[----:B------:R-:W-:Y:S01]  /*42c0*/  @P3 STG.E.U16 [R8.64], R44 ;  /* 0x0000002c08003986 */ /* 0x000fe2000c101506 */
[----:B------:R-:W-:-:S02]  /*42d0*/  PRMT R108, R108, 0x7632, R108 ;  /* 0x000076326c6c7816 */ /* 0x000fc4000000006c */
[----:B------:R-:W-:Y:S02]  /*42e0*/  LEA.HI.X.SX32 R3, R28, R107, 0x1, P6 ;  /* 0x0000006b1c037211 */ /* 0x000fe400030f0eff */
[C---:B------:R-:W-:Y:S01]  /*42f0*/  ISETP.LT.AND P6, PT, R30.reuse, c[0x0][0x17c], !P0 ;  /* 0x00005f001e007a0c */ /* 0x040fe200047c1270 */
[----:B------:R-:W-:Y:S01]  /*4300*/  IMAD R30, R30, c[0x0][0x198], RZ ;  /* 0x000066001e1e7a24 */ /* 0x000fe200078e02ff */
[C---:B-1----:R-:W-:Y:S01]  /*4310*/  LEA R4, P3, R29.reuse, R15, 0x1 ;  /* 0x0000000f1d047211 */ /* 0x042fe200078608ff */
[----:B------:R1:W-:Y:S01]  /*4320*/  @P2 STG.E.U16 [R2.64], R46 ;  /* 0x0000002e02002986 */ /* 0x0003e2000c101506 */
[----:B------:R-:W-:Y:S02]  /*4330*/  PRMT R48, R48, 0x7632, R48 ;  /* 0x0000763230307816 */ /* 0x000fe40000000030 */
[----:B------:R-:W-:Y:S02]  /*4340*/  LEA.HI.X.SX32 R5, R29, R107, 0x1, P3 ;  /* 0x0000006b1d057211 */ /* 0x000fe400018f0eff */
[----:B0-----:R-:W-:-:S02]  /*4350*/  LEA R6, P2, R30, R15, 0x1 ;  /* 0x0000000f1e067211 */ /* 0x001fc400078408ff */
[----:B------:R-:W-:Y:S01]  /*4360*/  PRMT R52, R52, 0x7632, R52 ;  /* 0x0000763234347816 */ /* 0x000fe20000000034 */
[----:B------:R-:W-:Y:S01]  /*4370*/  @P1 STG.E.U16 [R4.64], R50 ;  /* 0x0000003204001986 */ /* 0x000fe2000c101506 */
[----:B------:R-:W-:Y:S02]  /*4380*/  LEA.HI.X.SX32 R7, R30, R107, 0x1, P2 ;  /* 0x0000006b1e077211 */ /* 0x000fe400010f0eff */
[C---:B------:R-:W-:Y:S01]  /*4390*/  ISETP.LT.AND P1, PT, R31.reuse, c[0x0][0x17c], !P0 ;  /* 0x00005f001f007a0c */ /* 0x040fe20004721270 */
[----:B------:R-:W-:Y:S01]  /*43a0*/  IMAD R31, R31, c[0x0][0x198], RZ ;  /* 0x000066001f1f7a24 */ /* 0x000fe200078e02ff */
[----:B-1----:R-:W-:Y:S02]  /*43b0*/  PRMT R3, R54, 0x7632, R3 ;  /* 0x0000763236037816 */ /* 0x002fe40000000003 */
[----:B------:R-:W-:Y:S02]  /*43c0*/  ISETP.LT.AND P2, PT, R32, c[0x0][0x17c], !P0 ;  /* 0x00005f0020007a0c */ /* 0x000fe40004741270 */
[-C--:B------:R-:W-:Y:S01]  /*43d0*/  LEA R8, P3, R31, R15.reuse, 0x1 ;  /* 0x0000000f1f087211 */ /* 0x080fe200078608ff */
[----:B------:R0:W-:Y:S01]  /*43e0*/  @P6 STG.E.U16 [R6.64], R3 ;  /* 0x0000000306006986 */ /* 0x0001e2000c101506 */
[----:B------:R-:W-:-:S02]  /*43f0*/  LEA R2, P6, R0, R15, 0x1 ;  /* 0x0000000f00027211 */ /* 0x000fc400078c08ff */
[-C--:B------:R-:W-:Y:S02]  /*4400*/  LEA.HI.X.SX32 R9, R31, R107.reuse, 0x1, P3 ;  /* 0x0000006b1f097211 */ /* 0x080fe400018f0eff */
[----:B------:R-:W-:Y:S02]  /*4410*/  PRMT R56, R56, 0x7632, R56 ;  /* 0x0000763238387816 */ /* 0x000fe40000000038 */
[----:B------:R-:W-:Y:S01]  /*4420*/  ISETP.LT.AND P4, PT, R36, c[0x0][0x17c], !P0 ;  /* 0x00005f0024007a0c */ /* 0x000fe20004781270 */
[----:B------:R-:W-:Y:S01]  /*4430*/  @P1 STG.E.U16 [R8.64], R108 ;  /* 0x0000006c08001986 */ /* 0x000fe2000c101506 */
[----:B------:R-:W-:Y:S02]  /*4440*/  ISETP.LT.AND P3, PT, R37, c[0x0][0x17c], !P0 ;  /* 0x00005f0025007a0c */ /* 0x000fe40004761270 */
[----:B0-----:R-:W-:Y:S01]  /*4450*/  LEA.HI.X.SX32 R3, R0, R107, 0x1, P6 ;  /* 0x0000006b00037211 */ /* 0x001fe200030f0eff */
[----:B------:R-:W-:Y:S01]  /*4460*/  IMAD R0, R17, 0x2, R19 ;  /* 0x0000000211007824 */ /* 0x000fe200078e0213 */
[C---:B------:R-:W-:Y:S01]  /*4470*/  ISETP.LT.AND P6, PT, R33.reuse, c[0x0][0x17c], !P0 ;  /* 0x00005f0021007a0c */ /* 0x040fe200047c1270 */
[----:B------:R-:W-:-:S02]  /*4480*/  IMAD R33, R33, c[0x0][0x198], RZ ;  /* 0x0000660021217a24 */ /* 0x000fc400078e02ff */
[----:B------:R0:W-:Y:S01]  /*4490*/  @P2 STG.E.U16 [R2.64], R48 ;  /* 0x0000003002002986 */ /* 0x0001e2000c101506 */
[C---:B------:R-:W-:Y:S01]  /*44a0*/  ISETP.LT.AND P2, PT, R34.reuse, c[0x0][0x17c], !P0 ;  /* 0x00005f0022007a0c */ /* 0x040fe20004741270 */
[----:B------:R-:W-:Y:S01]  /*44b0*/  IMAD R34, R34, c[0x0][0x198], RZ ;  /* 0x0000660022227a24 */ /* 0x000fe200078e02ff */
[----:B------:R-:W-:Y:S01]  /*44c0*/  LEA R4, P1, R33, R15, 0x1 ;  /* 0x0000000f21047211 */ /* 0x000fe200078208ff */
[----:B------:R-:W-:-:S03]  /*44d0*/  IMAD R10, R17, 0x2, R0 ;  /* 0x00000002110a7824 */ /* 0x000fc600078e0200 */
[----:B------:R-:W-:Y:S02]  /*44e0*/  LEA.HI.X.SX32 R5, R33, R107, 0x1, P1 ;  /* 0x0000006b21057211 */ /* 0x000fe400008f0eff */
[----:B------:R-:W-:-:S03]  /*44f0*/  LEA R6, P1, R34, R15, 0x1 ;  /* 0x0000000f22067211 */ /* 0x000fc600078208ff */
[----:B------:R1:W-:Y:S01]  /*4500*/  @P6 STG.E.U16 [R4.64], R52 ;  /* 0x0000003404006986 */ /* 0x0003e2000c101506 */
[C---:B0-----:R-:W-:Y:S02]  /*4510*/  LEA R2, P6, R19.reuse, R15, 0x1 ;  /* 0x0000000f13027211 */ /* 0x041fe400078c08ff */
[-C--:B------:R-:W-:Y:S02]  /*4520*/  LEA.HI.X.SX32 R7, R34, R107.reuse, 0x1, P1 ;  /* 0x0000006b22077211 */ /* 0x080fe400008f0eff */
[----:B------:R-:W-:Y:S02]  /*4530*/  LEA.HI.X.SX32 R3, R19, R107, 0x1, P6 ;  /* 0x0000006b13037211 */ /* 0x000fe400030f0eff */
[----:B------:R-:W-:Y:S01]  /*4540*/  LEA R8, P6, R0, R15, 0x1 ;  /* 0x0000000f00087211 */ /* 0x000fe200078c08ff */
[----:B------:R0:W-:Y:S01]  /*4550*/  @P2 STG.E.U16 [R6.64], R56 ;  /* 0x0000003806002986 */ /* 0x0001e2000c101506 */
[----:B------:R-:W-:Y:S02]  /*4560*/  ISETP.LT.AND P1, PT, R38, c[0x0][0x17c], !P0 ;  /* 0x00005f0026007a0c */ /* 0x000fe40004721270 */
[----:B------:R-:W-:Y:S01]  /*4570*/  LEA.HI.X.SX32 R9, R0, R107, 0x1, P6 ;  /* 0x0000006b00097211 */ /* 0x000fe200030f0eff */
[----:B------:R-:W-:Y:S01]  /*4580*/  IMAD R0, R17, 0x2, R10 ;  /* 0x0000000211007824 */ /* 0x000fe200078e020a */
[----:B-1----:R-:W-:Y:S01]  /*4590*/  LEA R4, P6, R10, R15, 0x1 ;  /* 0x0000000f0a047211 */ /* 0x002fe200078c08ff */
[----:B------:R1:W-:Y:S01]  /*45a0*/  @P5 STG.E.U16 [R2.64], R45 ;  /* 0x0000002d02005986 */ /* 0x0003e2000c101506 */
[----:B------:R-:W-:-:S02]  /*45b0*/  ISETP.LT.AND P2, PT, R39, c[0x0][0x17c], !P0 ;  /* 0x00005f0027007a0c */ /* 0x000fc40004741270 */
[----:B------:R-:W-:Y:S01]  /*45c0*/  LEA.HI.X.SX32 R5, R10, R107, 0x1, P6 ;  /* 0x0000006b0a057211 */ /* 0x000fe200030f0eff */
[C---:B------:R-:W-:Y:S01]  /*45d0*/  IMAD R10, R17.reuse, 0x2, R0 ;  /* 0x00000002110a7824 */ /* 0x040fe200078e0200 */
[----:B------:R2:W-:Y:S01]  /*45e0*/  @P4 STG.E.U16 [R8.64], R47 ;  /* 0x0000002f08004986 */ /* 0x0005e2000c101506 */
[----:B0-----:R-:W-:Y:S02]  /*45f0*/  LEA R6, P6, R0, R15, 0x1 ;  /* 0x0000000f00067211 */ /* 0x001fe400078c08ff */
[----:B------:R-:W-:Y:S01]  /*4600*/  ISETP.LT.AND P5, PT, R40, c[0x0][0x17c], !P0 ;  /* 0x00005f0028007a0c */ /* 0x000fe200047a1270 */
[----:B------:R0:W-:Y:S01]  /*4610*/  @P3 STG.E.U16 [R4.64], R51 ;  /* 0x0000003304003986 */ /* 0x0001e2000c101506 */
[----:B------:R-:W-:Y:S01]  /*4620*/  LEA.HI.X.SX32 R7, R0, R107, 0x1, P6 ;  /* 0x0000006b00077211 */ /* 0x000fe200030f0eff */
[----:B------:R-:W-:Y:S01]  /*4630*/  IMAD R0, R17, 0x2, R10 ;  /* 0x0000000211007824 */ /* 0x000fe200078e020a */
[C---:B-1----:R-:W-:Y:S02]  /*4640*/  LEA R2, P6, R10.reuse, R15, 0x1 ;  /* 0x0000000f0a027211 */ /* 0x042fe400078c08ff */
[----:B------:R-:W-:Y:S01]  /*4650*/  ISETP.LT.AND P4, PT, R41, c[0x0][0x17c], !P0 ;  /* 0x00005f0029007a0c */ /* 0x000fe20004781270 */
[----:B------:R1:W-:Y:S01]  /*4660*/  @P1 STG.E.U16 [R6.64], R55 ;  /* 0x0000003706001986 */ /* 0x0003e2000c101506 */
[----:B------:R-:W-:Y:S01]  /*4670*/  LEA.HI.X.SX32 R3, R10, R107, 0x1, P6 ;  /* 0x0000006b0a037211 */ /* 0x000fe200030f0eff */
[----:B------:R-:W-:Y:S01]  /*4680*/  IMAD R10, R17, 0x2, R0 ;  /* 0x00000002110a7824 */ /* 0x000fe200078e0200 */
[----:B--2---:R-:W-:-:S02]  /*4690*/  LEA R8, P6, R0, R15, 0x1 ;  /* 0x0000000f00087211 */ /* 0x004fc400078c08ff */
[----:B------:R-:W-:Y:S01]  /*46a0*/  ISETP.LT.AND P3, PT, R42, c[0x0][0x17c], !P0 ;  /* 0x00005f002a007a0c */ /* 0x000fe20004761270 */
[----:B------:R2:W-:Y:S01]  /*46b0*/  @P2 STG.E.U16 [R2.64], R109 ;  /* 0x0000006d02002986 */ /* 0x0005e2000c101506 */
[----:B------:R-:W-:Y:S01]  /*46c0*/  LEA.HI.X.SX32 R9, R0, R107, 0x1, P6 ;  /* 0x0000006b00097211 */ /* 0x000fe200030f0eff */
[----:B------:R-:W-:Y:S01]  /*46d0*/  IMAD R0, R17, 0x2, R10 ;  /* 0x0000000211007824 */ /* 0x000fe200078e020a */
[C---:B0-----:R-:W-:Y:S02]  /*46e0*/  LEA R4, P6, R10.reuse, R15, 0x1 ;  /* 0x0000000f0a047211 */ /* 0x041fe400078c08ff */
[----:B------:R-:W-:Y:S01]  /*46f0*/  ISETP.LT.AND P1, PT, R43, c[0x0][0x17c], !P0 ;  /* 0x00005f002b007a0c */ /* 0x000fe20004721270 */
[----:B------:R0:W-:Y:S01]  /*4700*/  @P5 STG.E.U16 [R8.64], R49 ;  /* 0x0000003108005986 */ /* 0x0001e2000c101506 */
[----:B------:R-:W-:Y:S01]  /*4710*/  LEA.HI.X.SX32 R5, R10, R107, 0x1, P6 ;  /* 0x0000006b0a057211 */ /* 0x000fe200030f0eff */
[----:B------:R-:W-:Y:S01]  /*4720*/  IMAD R10, R17, 0x2, R0 ;  /* 0x00000002110a7824 */ /* 0x000fe200078e0200 */
[----:B-1----:R-:W-:-:S02]  /*4730*/  LEA R6, P6, R0, R15, 0x1 ;  /* 0x0000000f00067211 */ /* 0x002fc400078c08ff */
[----:B------:R-:W-:Y:S01]  /*4740*/  ISETP.LT.AND P2, PT, R100, c[0x0][0x17c], !P0 ;  /* 0x00005f0064007a0c */ /* 0x000fe20004741270 */
[----:B------:R1:W-:Y:S01]  /*4750*/  @P4 STG.E.U16 [R4.64], R53 ;  /* 0x0000003504004986 */ /* 0x0003e2000c101506 */
[----:B------:R-:W-:Y:S01]  /*4760*/  LEA.HI.X.SX32 R7, R0, R107, 0x1, P6 ;  /* 0x0000006b00077211 */ /* 0x000fe200030f0eff */
[----:B------:R-:W-:Y:S01]  /*4770*/  IMAD R0, R17, 0x2, R10 ;  /* 0x0000000211007824 */ /* 0x000fe200078e020a */
[C---:B--2---:R-:W-:Y:S02]  /*4780*/  LEA R2, P6, R10.reuse, R15, 0x1 ;  /* 0x0000000f0a027211 */ /* 0x044fe400078c08ff */
[----:B------:R-:W-:Y:S01]  /*4790*/  PRMT R45, R45, 0x7632, R45 ;  /* 0x000076322d2d7816 */ /* 0x000fe2000000002d */
[----:B------:R-:W-:Y:S01]  /*47a0*/  IMAD R11, R17, 0x2, R0 ;  /* 0x00000002110b7824 */ /* 0x000fe200078e0200 */
[----:B------:R-:W-:Y:S01]  /*47b0*/  LEA.HI.X.SX32 R3, R10, R107, 0x1, P6 ;  /* 0x0000006b0a037211 */ /* 0x000fe200030f0eff */
[----:B------:R2:W-:Y:S01]  /*47c0*/  @P3 STG.E.U16 [R6.64], R57 ;  /* 0x0000003906003986 */ /* 0x0005e2000c101506 */
[----:B0-----:R-:W-:-:S02]  /*47d0*/  LEA R8, P6, R0, R15, 0x1 ;  /* 0x0000000f00087211 */ /* 0x001fc400078c08ff */
[----:B------:R-:W-:Y:S01]  /*47e0*/  PRMT R47, R47, 0x7632, R47 ;  /* 0x000076322f2f7816 */ /* 0x000fe2000000002f */
[----:B------:R-:W-:Y:S01]  /*47f0*/  @P1 STG.E.U16 [R2.64], R45 ;  /* 0x0000002d02001986 */ /* 0x000fe2000c101506 */
[----:B------:R-:W-:Y:S01]  /*4800*/  LEA.HI.X.SX32 R9, R0, R107, 0x1, P6 ;  /* 0x0000006b00097211 */ /* 0x000fe200030f0eff */
[----:B------:R-:W-:Y:S01]  /*4810*/  IMAD R0, R17, 0x2, R11 ;  /* 0x0000000211007824 */ /* 0x000fe200078e020b */
[-C--:B-1----:R-:W-:Y:S02]  /*4820*/  LEA R4, P1, R11, R15.reuse, 0x1 ;  /* 0x0000000f0b047211 */ /* 0x082fe400078208ff */
[----:B------:R-:W-:Y:S01]  /*4830*/  ISETP.LT.AND P5, PT, R101, c[0x0][0x17c], !P0 ;  /* 0x00005f0065007a0c */ /* 0x000fe200047a1270 */
[C---:B------:R-:W-:Y:S01]  /*4840*/  IMAD R12, R17.reuse, 0x2, R0 ;  /* 0x00000002110c7824 */ /* 0x040fe200078e0200 */
[----:B------:R0:W-:Y:S01]  /*4850*/  @P2 STG.E.U16 [R8.64], R47 ;  /* 0x0000002f08002986 */ /* 0x0001e2000c101506 */
[----:B--2---:R-:W-:Y:S02]  /*4860*/  LEA R6, P2, R0, R15, 0x1 ;  /* 0x0000000f00067211 */ /* 0x004fe400078408ff */
[----:B------:R-:W-:Y:S01]  /*4870*/  IMAD R13, R17, 0x2, R12 ;  /* 0x00000002110d7824 */ /* 0x000fe200078e020c */
[----:B------:R-:W-:-:S02]  /*4880*/  LEA.HI.X.SX32 R5, R11, R107, 0x1, P1 ;  /* 0x0000006b0b057211 */ /* 0x000fc400008f0eff */
[----:B------:R-:W-:Y:S01]  /*4890*/  ISETP.LT.AND P4, PT, R102, c[0x0][0x17c], !P0 ;  /* 0x00005f0066007a0c */ /* 0x000fe20004781270 */
[----:B------:R-:W-:Y:S01]  /*48a0*/  IMAD R14, R17, 0x2, R13 ;  /* 0x00000002110e7824 */ /* 0x000fe200078e020d */
[----:B------:R-:W-:Y:S02]  /*48b0*/  ISETP.LT.AND P3, PT, R103, c[0x0][0x17c], !P0 ;  /* 0x00005f0067007a0c */ /* 0x000fe40004761270 */
[-C--:B------:R-:W-:Y:S02]  /*48c0*/  LEA R10, P6, R12, R15.reuse, 0x1 ;  /* 0x0000000f0c0a7211 */ /* 0x080fe400078c08ff */
[----:B0-----:R-:W-:Y:S02]  /*48d0*/  LEA R8, P1, R14, R15, 0x1 ;  /* 0x0000000f0e087211 */ /* 0x001fe400078208ff */
[----:B------:R-:W-:Y:S01]  /*48e0*/  LEA.HI.X.SX32 R7, R0, R107, 0x1, P2 ;  /* 0x0000006b00077211 */ /* 0x000fe200010f0eff */
[----:B------:R-:W-:Y:S01]  /*48f0*/  IMAD R0, R17, 0x2, R14 ;  /* 0x0000000211007824 */ /* 0x000fe200078e020e */
[----:B------:R-:W-:-:S02]  /*4900*/  ISETP.LT.AND P2, PT, R104, c[0x0][0x17c], !P0 ;  /* 0x00005f0068007a0c */ /* 0x000fc40004741270 */
[-C--:B------:R-:W-:Y:S02]  /*4910*/  LEA.HI.X.SX32 R9, R14, R107.reuse, 0x1, P1 ;  /* 0x0000006b0e097211 */ /* 0x080fe400008f0eff */
[----:B------:R-:W-:Y:S02]  /*4920*/  ISETP.LT.AND P1, PT, R105, c[0x0][0x17c], !P0 ;  /* 0x00005f0069007a0c */ /* 0x000fe40004721270 */
[----:B------:R-:W-:Y:S02]  /*4930*/  ISETP.LT.AND P0, PT, R106, c[0x0][0x17c], !P0 ;  /* 0x00005f006a007a0c */ /* 0x000fe40004701270 */
[----:B------:R-:W-:Y:S02]  /*4940*/  LEA.HI.X.SX32 R11, R12, R107, 0x1, P6 ;  /* 0x0000006b0c0b7211 */ /* 0x000fe400030f0eff */
[----:B------:R-:W-:Y:S02]  /*4950*/  LEA R2, P6, R13, R15, 0x1 ;  /* 0x0000000f0d027211 */ /* 0x000fe400078c08ff */
[----:B------:R-:W-:-:S02]  /*4960*/  PRMT R51, R51, 0x7632, R51 ;  /* 0x0000763233337816 */ /* 0x000fc40000000033 */
[----:B------:R-:W-:Y:S02]  /*4970*/  PRMT R55, R55, 0x7632, R55 ;  /* 0x0000763237377816 */ /* 0x000fe40000000037 */
[----:B------:R-:W-:Y:S01]  /*4980*/  PRMT R109, R109, 0x7632, R109 ;  /* 0x000076326d6d7816 */ /* 0x000fe2000000006d */
[----:B------:R0:W-:Y:S01]  /*4990*/  @P5 STG.E.U16 [R4.64], R51 ;  /* 0x0000003304005986 */ /* 0x0001e2000c101506 */
[----:B------:R-:W-:Y:S02]  /*49a0*/  LEA.HI.X.SX32 R3, R13, R107, 0x1, P6 ;  /* 0x0000006b0d037211 */ /* 0x000fe400030f0eff */
[----:B------:R-:W-:Y:S01]  /*49b0*/  PRMT R49, R49, 0x7632, R49 ;  /* 0x0000763231317816 */ /* 0x000fe20000000031 */
[----:B------:R0:W-:Y:S01]  /*49c0*/  @P4 STG.E.U16 [R6.64], R55 ;  /* 0x0000003706004986 */ /* 0x0001e2000c101506 */
[----:B------:R-:W-:Y:S02]  /*49d0*/  PRMT R53, R53, 0x7632, R53 ;  /* 0x0000763235357816 */ /* 0x000fe40000000035 */
[C---:B------:R-:W-:Y:S01]  /*49e0*/  LEA R12, P6, R0.reuse, R15, 0x1 ;  /* 0x0000000f000c7211 */ /* 0x040fe200078c08ff */
[----:B------:R0:W-:Y:S03]  /*49f0*/  @P3 STG.E.U16 [R10.64], R109 ;  /* 0x0000006d0a003986 */ /* 0x0001e6000c101506 */
[----:B------:R-:W-:Y:S01]  /*4a00*/  LEA.HI.X.SX32 R13, R0, R107, 0x1, P6 ;  /* 0x0000006b000d7211 */ /* 0x000fe200030f0eff */
[----:B------:R0:W-:Y:S04]  /*4a10*/  @P2 STG.E.U16 [R2.64], R49 ;  /* 0x0000003102002986 */ /* 0x0001e8000c101506 */
[----:B------:R0:W-:Y:S01]  /*4a20*/  @P1 STG.E.U16 [R8.64], R53 ;  /* 0x0000003508001986 */ /* 0x0001e2000c101506 */
[----:B------:R-:W-:Y:S05]  /*4a30*/  @!P0 EXIT ;  /* 0x000000000000894d */ /* 0x000fea0003800000 */
[----:B0-----:R-:W-:-:S05]  /*4a40*/  PRMT R6, R57, 0x7632, R6 ;  /* 0x0000763239067816 */ /* 0x001fca0000000006 */
[----:B------:R-:W-:Y:S01]  /*4a50*/  STG.E.U16 [R12.64], R6 ;  /* 0x000000060c007986 */ /* 0x000fe2000c101506 */
[----:B------:R-:W-:Y:S05]  /*4a60*/  EXIT ;  /* 0x000000000000794d */ /* 0x000fea0003800000 */
.L_x_4:
[----:B------:R-:W-:-:S00]  /*4a70*/  BRA `(.L_x_4) ;  /* 0xfffffff000007947 */ /* 0x000fc0000383ffff */
[----:B------:R-:W-:-:S00]  /*4a80*/  NOP ;  /* 0x0000000000007918 */ /* 0x000fc00000000000 */
[----:B------:R-:W-:-:S00]  /*4a90*/  NOP ;  /* 0x0000000000007918 */ /* 0x000fc00000000000 */
[----:B------:R-:W-:-:S00]  /*4aa0*/  NOP ;  /* 0x0000000000007918 */ /* 0x000fc00000000000 */
[----:B------:R-:W-:-:S00]  /*4ab0*/  NOP ;  /* 0x0000000000007918 */ /* 0x000fc00000000000 */
[----:B------:R-:W-:-:S00]  /*4ac0*/  NOP ;  /* 0x0000000000007918 */ /* 0x000fc00000000000 */
[----:B------:R-:W-:-:S00]  /*4ad0*/  NOP ;  /* 0x0000000000007918 */ /* 0x000fc00000000000 */
[----:B------:R-:W-:-:S00]  /*4ae0*/  NOP ;  /* 0x0000000000007918 */ /* 0x000fc00000000000 */
[----:B------:R-:W-:-:S00]  /*4af0*/  NOP ;  /* 0x0000000000007918 */ /* 0x000fc00000000000 */
.L_x_5:


//--------------------- .nv.shared.matmul_kernel  --------------------------
	.section	.nv.shared.matmul_kernel,"aw",@nobits
	.sectionflags	@""
	.align	16
